	.headerflags	@"EF_CUDA_TEXMODE_UNIFIED EF_CUDA_64BIT_ADDRESS EF_CUDA_ACCELERATORS EF_CUDA_SM90 EF_CUDA_VIRTUAL_SM(EF_CUDA_SM90)"
	.elftype	@"ET_EXEC"


//--------------------- .nv.info                  --------------------------
	.section	.nv.info,"",@"SHT_CUDA_INFO"
	.align	4


	//----- nvinfo : EIATTR_REGCOUNT
	.align		4
        /*0000*/ 	.byte	0x04, 0x2f
        /*0002*/ 	.short	(.L_1 - .L_0)
	.align		4
.L_0:
        /*0004*/ 	.word	index@(triton_per_fused_abs_mean_sub_15)
        /*0008*/ 	.word	0x00000020


	//----- nvinfo : EIATTR_MIN_STACK_SIZE
	.align		4
.L_1:
        /*000c*/ 	.byte	0x04, 0x12
        /*000e*/ 	.short	(.L_3 - .L_2)
	.align		4
.L_2:
        /*0010*/ 	.word	index@(triton_per_fused_abs_mean_sub_15)
        /*0014*/ 	.word	0x00000000


	//----- nvinfo : EIATTR_FRAME_SIZE
	.align		4
.L_3:
        /*0018*/ 	.byte	0x04, 0x11
        /*001a*/ 	.short	(.L_5 - .L_4)
	.align		4
.L_4:
        /*001c*/ 	.word	index@(triton_per_fused_abs_mean_sub_15)
        /*0020*/ 	.word	0x00000000


	//----- nvinfo : EIATTR_MIN_STACK_SIZE
	.align		4
.L_5:
        /*0024*/ 	.byte	0x04, 0x12
        /*0026*/ 	.short	(.L_7 - .L_6)
	.align		4
.L_6:
        /*0028*/ 	.word	index@(triton_per_fused_abs_mean_sub_15)
        /*002c*/ 	.word	0x00000000
.L_7:


//--------------------- .nv.info.triton_per_fused_abs_mean_sub_15 --------------------------
	.section	.nv.info.triton_per_fused_abs_mean_sub_15,"",@"SHT_CUDA_INFO"
	.sectionflags	@""
	.align	4


	//----- nvinfo : EIATTR_CUDA_API_VERSION
	.align		4
        /*0000*/ 	.byte	0x04, 0x37
        /*0002*/ 	.short	(.L_9 - .L_8)
.L_8:
        /*0004*/ 	.word	0x0000007c


	//----- nvinfo : EIATTR_KPARAM_INFO
	.align		4
.L_9:
        /*0008*/ 	.byte	0x04, 0x17
        /*000a*/ 	.short	(.L_11 - .L_10)
.L_10:
        /*000c*/ 	.word	0x00000000
        /*0010*/ 	.short	0x0004
        /*0012*/ 	.short	0x001c
        /*0014*/ 	.byte	0x00, 0xf0, 0x11, 0x00


	//----- nvinfo : EIATTR_KPARAM_INFO
	.align		4
.L_11:
        /*0018*/ 	.byte	0x04, 0x17
        /*001a*/ 	.short	(.L_13 - .L_12)
.L_12:
        /*001c*/ 	.word	0x00000000
        /*0020*/ 	.short	0x0003
        /*0022*/ 	.short	0x0018
        /*0024*/ 	.byte	0x00, 0xf0, 0x11, 0x00


	//----- nvinfo : EIATTR_KPARAM_INFO
	.align		4
.L_13:
        /*0028*/ 	.byte	0x04, 0x17
        /*002a*/ 	.short	(.L_15 - .L_14)
.L_14:
        /*002c*/ 	.word	0x00000000
        /*0030*/ 	.short	0x0002
        /*0032*/ 	.short	0x0010
        /*0034*/ 	.byte	0x00, 0xf4, 0x21, 0x00


	//----- nvinfo : EIATTR_KPARAM_INFO
	.align		4
.L_15:
        /*0038*/ 	.byte	0x04, 0x17
        /*003a*/ 	.short	(.L_17 - .L_16)
.L_16:
        /*003c*/ 	.word	0x00000000
        /*0040*/ 	.short	0x0001
        /*0042*/ 	.short	0x0008
        /*0044*/ 	.byte	0x00, 0xf4, 0x21, 0x00


	//----- nvinfo : EIATTR_KPARAM_INFO
	.align		4
.L_17:
        /*0048*/ 	.byte	0x04, 0x17
        /*004a*/ 	.short	(.L_19 - .L_18)
.L_18:
        /*004c*/ 	.word	0x00000000
        /*0050*/ 	.short	0x0000
        /*0052*/ 	.short	0x0000
        /*0054*/ 	.byte	0x00, 0xf4, 0x21, 0x00


	//----- nvinfo : EIATTR_SPARSE_MMA_MASK
	.align		4
.L_19:
        /*0058*/ 	.byte	0x03, 0x50
        /*005a*/ 	.short	0x0000


	//----- nvinfo : EIATTR_MAXREG_COUNT
	.align		4
        /*005c*/ 	.byte	0x03, 0x1b
        /*005e*/ 	.short	0x00ff


	//----- nvinfo : EIATTR_COOP_GROUP_MASK_REGIDS
	.align		4
        /*0060*/ 	.byte	0x04, 0x29
        /*0062*/ 	.short	(.L_21 - .L_20)


	//   ....[0]....
.L_20:
        /*0064*/ 	.word	0xffffffff


	//   ....[1]....
        /*0068*/ 	.word	0xffffffff


	//   ....[2]....
        /*006c*/ 	.word	0xffffffff


	//----- nvinfo : EIATTR_COOP_GROUP_INSTR_OFFSETS
	.align		4
.L_21:
        /*0070*/ 	.byte	0x04, 0x28
        /*0072*/ 	.short	(.L_23 - .L_22)


	//   ....[0]....
.L_22:
        /*0074*/ 	.word	0x00001b10


	//   ....[1]....
        /*0078*/ 	.word	0x00001b30


	//   ....[2]....
        /*007c*/ 	.word	0x00001b60


	//----- nvinfo : EIATTR_EXIT_INSTR_OFFSETS
	.align		4
.L_23:
        /*0080*/ 	.byte	0x04, 0x1c
        /*0082*/ 	.short	(.L_25 - .L_24)


	//   ....[0]....
.L_24:
        /*0084*/ 	.word	0x00001bc0


	//   ....[1]....
        /*0088*/ 	.word	0x00001c10


	//----- nvinfo : EIATTR_REQNTID
	.align		4
.L_25:
        /*008c*/ 	.byte	0x04, 0x10
        /*008e*/ 	.short	(.L_27 - .L_26)
.L_26:
        /*0090*/ 	.word	0x00000100
        /*0094*/ 	.word	0x00000001
        /*0098*/ 	.word	0x00000001


	//----- nvinfo : EIATTR_CBANK_PARAM_SIZE
	.align		4
.L_27:
        /*009c*/ 	.byte	0x03, 0x19
        /*009e*/ 	.short	0x0020


	//----- nvinfo : EIATTR_PARAM_CBANK
	.align		4
        /*00a0*/ 	.byte	0x04, 0x0a
        /*00a2*/ 	.short	(.L_29 - .L_28)
	.align		4
.L_28:
        /*00a4*/ 	.word	index@(.nv.constant0.triton_per_fused_abs_mean_sub_15)
        /*00a8*/ 	.short	0x0210
        /*00aa*/ 	.short	0x0020


	//----- nvinfo : EIATTR_SW_WAR
	.align		4
.L_29:
        /*00ac*/ 	.byte	0x04, 0x36
        /*00ae*/ 	.short	(.L_31 - .L_30)
.L_30:
        /*00b0*/ 	.word	0x00000008
.L_31:


//--------------------- .nv.callgraph             --------------------------
	.section	.nv.callgraph,"",@"SHT_CUDA_CALLGRAPH"
	.align	4
	.sectionentsize	8
	.align		4
        /*0000*/ 	.word	0x00000000
	.align		4
        /*0004*/ 	.word	0xffffffff
	.align		4
        /*0008*/ 	.word	0x00000000
	.align		4
        /*000c*/ 	.word	0xfffffffe
	.align		4
        /*0010*/ 	.word	0x00000000
	.align		4
        /*0014*/ 	.word	0xfffffffd
	.align		4
        /*0018*/ 	.word	0x00000000
	.align		4
        /*001c*/ 	.word	0xfffffffc


//--------------------- .text.triton_per_fused_abs_mean_sub_15 --------------------------
	.section	.text.triton_per_fused_abs_mean_sub_15,"ax",@progbits
	.sectionflags	@"SHF_BARRIERS=1"
	.align	128
        .global         triton_per_fused_abs_mean_sub_15
        .type           triton_per_fused_abs_mean_sub_15,@function
        .size           triton_per_fused_abs_mean_sub_15,(.L_x_1 - triton_per_fused_abs_mean_sub_15)
        .other          triton_per_fused_abs_mean_sub_15,@"STO_CUDA_ENTRY STV_DEFAULT"
triton_per_fused_abs_mean_sub_15:
.text.triton_per_fused_abs_mean_sub_15:
[----:B------:R-:W0:Y:S01]  /*0000*/  LDC R1, c[0x0][0x28] ;  /* 0x00000a00ff017b82 */ /* 0x000e220000000800 */
[----:B------:R-:W1:Y:S07]  /*0010*/  S2R R4, SR_TID.X ;  /* 0x0000000000047919 */ /* 0x000e6e0000002100 */
[----:B------:R-:W2:Y:S01]  /*0020*/  LDC.64 R14, c[0x0][0x210] ;  /* 0x00008400ff0e7b82 */ /* 0x000ea20000000a00 */
[----:B------:R-:W-:Y:S01]  /*0030*/  ULDC.64 UR6, c[0x0][0x208] ;  /* 0x0000820000067ab9 */ /* 0x000fe20000000a00 */
[----:B------:R-:W3:Y:S01]  /*0040*/  S2R R3, SR_CTAID.X ;  /* 0x0000000000037919 */ /* 0x000ee20000002500 */
[----:B-1----:R-:W-:-:S05]  /*0050*/  LOP3.LUT R0, R4, 0x1f, RZ, 0xc0, !PT ;  /* 0x0000001f04007812 */ /* 0x002fca00078ec0ff */
[----:B---3--:R-:W-:-:S05]  /*0060*/  IMAD R0, R3, 0x20, R0 ;  /* 0x0000002003007824 */ /* 0x008fca00078e0200 */
[----:B------:R-:W-:-:S04]  /*0070*/  SHF.R.S32.HI R3, RZ, 0x1f, R0 ;  /* 0x0000001fff037819 */ /* 0x000fc80000011400 */
[----:B------:R-:W-:Y:S02]  /*0080*/  LEA.HI R2, R3, R0, RZ, 0x6 ;  /* 0x0000000003027211 */ /* 0x000fe400078f30ff */
[----:B------:R-:W-:Y:S02]  /*0090*/  SHF.R.U32.HI R3, RZ, 0x5, R4 ;  /* 0x00000005ff037819 */ /* 0x000fe40000011604 */
[----:B------:R-:W-:Y:S01]  /*00a0*/  SHF.R.S32.HI R20, RZ, 0x1e, R2 ;  /* 0x0000001eff147819 */ /* 0x000fe20000011402 */
[C---:B------:R-:W-:Y:S01]  /*00b0*/  IMAD.SHL.U32 R6, R2.reuse, 0x2, RZ ;  /* 0x0000000202067824 */ /* 0x040fe200078e00ff */
[----:B------:R-:W-:Y:S02]  /*00c0*/  SGXT.U32 R3, R3, 0x3 ;  /* 0x000000030303781a */ /* 0x000fe40000000000 */
[----:B------:R-:W-:Y:S02]  /*00d0*/  LOP3.LUT R7, R2, 0x7ffc0, RZ, 0xc0, !PT ;  /* 0x0007ffc002077812 */ /* 0x000fe400078ec0ff */
[----:B------:R-:W-:-:S02]  /*00e0*/  LOP3.LUT R6, R6, 0xffffff80, RZ, 0xc0, !PT ;  /* 0xffffff8006067812 */ /* 0x000fc400078ec0ff */
[----:B------:R-:W-:Y:S01]  /*00f0*/  SGXT R20, R20, 0x1 ;  /* 0x000000011414781a */ /* 0x000fe20000000200 */
[----:B------:R-:W-:Y:S01]  /*0100*/  IMAD.IADD R22, R0, 0x1, -R7 ;  /* 0x0000000100167824 */ /* 0x000fe200078e0a07 */
[----:B------:R-:W-:Y:S02]  /*0110*/  LOP3.LUT R9, R6, 0x8, R3, 0xfe, !PT ;  /* 0x0000000806097812 */ /* 0x000fe400078efe03 */
[----:B------:R-:W-:Y:S02]  /*0120*/  LOP3.LUT R7, R6, R3, RZ, 0xfc, !PT ;  /* 0x0000000306077212 */ /* 0x000fe400078efcff */
[----:B------:R-:W-:Y:S01]  /*0130*/  LEA.HI R2, R20, R9, RZ, 0x5 ;  /* 0x0000000914027211 */ /* 0x000fe200078f28ff */
[C---:B------:R-:W-:Y:S02]  /*0140*/  IMAD R9, R22.reuse, 0x2000, R9 ;  /* 0x0000200016097824 */ /* 0x040fe400078e0209 */
[----:B------:R-:W-:Y:S01]  /*0150*/  IMAD R10, R22, 0x2000, R7 ;  /* 0x00002000160a7824 */ /* 0x000fe200078e0207 */
[----:B------:R-:W-:-:S02]  /*0160*/  SHF.R.S32.HI R8, RZ, 0x5, R2 ;  /* 0x00000005ff087819 */ /* 0x000fc40000011402 */
[----:B------:R-:W-:Y:S02]  /*0170*/  SHF.R.S32.HI R12, RZ, 0x1f, R9 ;  /* 0x0000001fff0c7819 */ /* 0x000fe40000011409 */
[----:B------:R-:W-:Y:S02]  /*0180*/  LEA.HI R2, R8, R8, RZ, 0x5 ;  /* 0x0000000808027211 */ /* 0x000fe400078f28ff */
[----:B------:R-:W-:Y:S02]  /*0190*/  SHF.R.S32.HI R11, RZ, 0x1f, R10 ;  /* 0x0000001fff0b7819 */ /* 0x000fe4000001140a */
[CC--:B------:R-:W-:Y:S02]  /*01a0*/  LEA.HI R4, R12.reuse, R9.reuse, RZ, 0x11 ;  /* 0x000000090c047211 */ /* 0x0c0fe400078f88ff */
[----:B------:R-:W-:Y:S02]  /*01b0*/  LEA.HI R16, R12, R9, RZ, 0xa ;  /* 0x000000090c107211 */ /* 0x000fe400078f50ff */
[----:B------:R-:W-:Y:S01]  /*01c0*/  LOP3.LUT R9, R2, 0xfffe0, RZ, 0xc0, !PT ;  /* 0x000fffe002097812 */ /* 0x000fe200078ec0ff */
[----:B------:R-:W1:Y:S01]  /*01d0*/  LDC.64 R12, c[0x0][0x218] ;  /* 0x00008600ff0c7b82 */ /* 0x000e620000000a00 */
[----:B------:R-:W-:-:S02]  /*01e0*/  LEA.HI R2, R20, R7, RZ, 0x5 ;  /* 0x0000000714027211 */ /* 0x000fc400078f28ff */
[CC--:B------:R-:W-:Y:S02]  /*01f0*/  LEA.HI R7, R11.reuse, R10.reuse, RZ, 0x11 ;  /* 0x0000000a0b077211 */ /* 0x0c0fe400078f88ff */
[----:B------:R-:W-:Y:S01]  /*0200*/  LEA.HI R11, R11, R10, RZ, 0xa ;  /* 0x0000000a0b0b7211 */ /* 0x000fe200078f50ff */
[----:B------:R-:W-:Y:S01]  /*0210*/  IMAD.IADD R10, R8, 0x1, -R9 ;  /* 0x00000001080a7824 */ /* 0x000fe200078e0a09 */
[----:B------:R-:W-:Y:S02]  /*0220*/  SHF.R.S32.HI R8, RZ, 0x5, R2 ;  /* 0x00000005ff087819 */ /* 0x000fe40000011402 */
[----:B------:R-:W-:Y:S02]  /*0230*/  LOP3.LUT R2, R3, 0x8, RZ, 0xfc, !PT ;  /* 0x0000000803027812 */ /* 0x000fe400078efcff */
[----:B------:R-:W-:Y:S02]  /*0240*/  LEA.HI R9, R8, R8, RZ, 0x5 ;  /* 0x0000000808097211 */ /* 0x000fe400078f28ff */
[----:B------:R-:W-:Y:S01]  /*0250*/  SHF.R.S32.HI R17, RZ, 0xa, R16 ;  /* 0x0000000aff117819 */ /* 0x000fe20000011410 */
[----:B------:R-:W-:Y:S01]  /*0260*/  IMAD.SHL.U32 R2, R2, 0x80, RZ ;  /* 0x0000008002027824 */ /* 0x000fe200078e00ff */
[----:B------:R-:W-:Y:S01]  /*0270*/  SHF.R.S32.HI R16, RZ, 0xa, R11 ;  /* 0x0000000aff107819 */ /* 0x000fe2000001140b */
[----:B------:R-:W-:Y:S01]  /*0280*/  IMAD.SHL.U32 R11, R10, 0x1000, RZ ;  /* 0x000010000a0b7824 */ /* 0x000fe200078e00ff */
[----:B------:R-:W-:-:S02]  /*0290*/  LOP3.LUT R9, R9, 0xfffe0, RZ, 0xc0, !PT ;  /* 0x000fffe009097812 */ /* 0x000fc400078ec0ff */
[----:B------:R-:W-:Y:S02]  /*02a0*/  LEA.HI R10, R16, R16, RZ, 0x7 ;  /* 0x00000010100a7211 */ /* 0x000fe400078f38ff */
[----:B------:R-:W-:Y:S01]  /*02b0*/  LEA.HI R18, R17, R17, RZ, 0x7 ;  /* 0x0000001111127211 */ /* 0x000fe200078f38ff */
[----:B------:R-:W-:Y:S01]  /*02c0*/  IMAD.IADD R9, R8, 0x1, -R9 ;  /* 0x0000000108097824 */ /* 0x000fe200078e0a09 */
[----:B------:R-:W-:Y:S01]  /*02d0*/  LOP3.LUT R11, R11, R2, RZ, 0xfc, !PT ;  /* 0x000000020b0b7212 */ /* 0x000fe200078efcff */
[----:B------:R-:W-:Y:S01]  /*02e0*/  IMAD.SHL.U32 R2, R3, 0x80, RZ ;  /* 0x0000008003027824 */ /* 0x000fe200078e00ff */
[----:B------:R-:W-:Y:S01]  /*02f0*/  LOP3.LUT R19, R10, 0xffffff80, RZ, 0xc0, !PT ;  /* 0xffffff800a137812 */ /* 0x000fe200078ec0ff */
[----:B------:R-:W-:Y:S01]  /*0300*/  IMAD.SHL.U32 R9, R9, 0x1000, RZ ;  /* 0x0000100009097824 */ /* 0x000fe200078e00ff */
[----:B------:R-:W-:Y:S02]  /*0310*/  LOP3.LUT R18, R18, 0xffffff80, RZ, 0xc0, !PT ;  /* 0xffffff8012127812 */ /* 0x000fe400078ec0ff */
[----:B------:R-:W-:Y:S01]  /*0320*/  LOP3.LUT R8, R7, 0xfffe0000, RZ, 0xc0, !PT ;  /* 0xfffe000007087812 */ /* 0x000fe200078ec0ff */
[----:B------:R-:W-:Y:S01]  /*0330*/  IMAD.IADD R19, R16, 0x1, -R19 ;  /* 0x0000000110137824 */ /* 0x000fe200078e0a13 */
[----:B------:R-:W-:Y:S01]  /*0340*/  LOP3.LUT R9, R9, R2, RZ, 0xfc, !PT ;  /* 0x0000000209097212 */ /* 0x000fe200078efcff */
[----:B------:R-:W-:Y:S01]  /*0350*/  IMAD.IADD R18, R17, 0x1, -R18 ;  /* 0x0000000111127824 */ /* 0x000fe200078e0a12 */
[----:B------:R-:W-:-:S02]  /*0360*/  LOP3.LUT R4, R4, 0xfffe0000, RZ, 0xc0, !PT ;  /* 0xfffe000004047812 */ /* 0x000fc400078ec0ff */
[----:B------:R-:W-:Y:S02]  /*0370*/  IADD3 R9, R19, R9, R8 ;  /* 0x0000000913097210 */ /* 0x000fe40007ffe008 */
[----:B------:R-:W-:-:S03]  /*0380*/  IADD3 R7, R18, R11, R4 ;  /* 0x0000000b12077210 */ /* 0x000fc60007ffe004 */
[----:B--2---:R-:W-:-:S04]  /*0390*/  IMAD.WIDE R24, R9, 0x4, R14 ;  /* 0x0000000409187825 */ /* 0x004fc800078e020e */
[----:B-1----:R-:W-:Y:S01]  /*03a0*/  IMAD.WIDE R10, R9, 0x4, R12 ;  /* 0x00000004090a7825 */ /* 0x002fe200078e020c */
[----:B------:R1:W2:Y:S03]  /*03b0*/  LDG.E.EL R21, desc[UR6][R24.64] ;  /* 0x0000000618157981 */ /* 0x0002a6000c2e1900 */
[C---:B------:R-:W-:Y:S01]  /*03c0*/  IMAD.WIDE R18, R7.reuse, 0x4, R14 ;  /* 0x0000000407127825 */ /* 0x040fe200078e020e */
[----:B------:R-:W2:Y:S03]  /*03d0*/  LDG.E.EL R4, desc[UR6][R10.64] ;  /* 0x000000060a047981 */ /* 0x000ea6000c2e1900 */
[----:B------:R-:W-:Y:S01]  /*03e0*/  IMAD.WIDE R8, R7, 0x4, R12 ;  /* 0x0000000407087825 */ /* 0x000fe200078e020c */
[----:B------:R3:W4:Y:S04]  /*03f0*/  LDG.E.EL R17, desc[UR6][R18.64] ;  /* 0x0000000612117981 */ /* 0x000728000c2e1900 */
[----:B------:R5:W4:Y:S01]  /*0400*/  LDG.E.EL R16, desc[UR6][R8.64] ;  /* 0x0000000608107981 */ /* 0x000b22000c2e1900 */
[----:B------:R-:W-:-:S04]  /*0410*/  LOP3.LUT R7, R6, 0x10, R3, 0xfe, !PT ;  /* 0x0000001006077812 */ /* 0x000fc800078efe03 */
[----:B------:R-:W-:Y:S01]  /*0420*/  LEA.HI R23, R20, R7, RZ, 0x5 ;  /* 0x0000000714177211 */ /* 0x000fe200078f28ff */
[----:B------:R-:W-:-:S03]  /*0430*/  IMAD R26, R22, 0x2000, R7 ;  /* 0x00002000161a7824 */ /* 0x000fc600078e0207 */
[----:B------:R-:W-:Y:S02]  /*0440*/  SHF.R.S32.HI R23, RZ, 0x5, R23 ;  /* 0x00000005ff177819 */ /* 0x000fe40000011417 */
[----:B------:R-:W-:Y:S02]  /*0450*/  SHF.R.S32.HI R27, RZ, 0x1f, R26 ;  /* 0x0000001fff1b7819 */ /* 0x000fe4000001141a */
[----:B------:R-:W-:Y:S02]  /*0460*/  LEA.HI R7, R23, R23, RZ, 0x5 ;  /* 0x0000001717077211 */ /* 0x000fe400078f28ff */
[----:B------:R-:W-:Y:S02]  /*0470*/  LEA.HI R28, R27, R26, RZ, 0xa ;  /* 0x0000001a1b1c7211 */ /* 0x000fe400078f50ff */
[----:B-1----:R-:W-:Y:S02]  /*0480*/  LOP3.LUT R24, R7, 0xfffe0, RZ, 0xc0, !PT ;  /* 0x000fffe007187812 */ /* 0x002fe400078ec0ff */
[----:B------:R-:W-:-:S02]  /*0490*/  SHF.R.S32.HI R7, RZ, 0xa, R28 ;  /* 0x0000000aff077819 */ /* 0x000fc4000001141c */
[----:B---3--:R-:W-:Y:S01]  /*04a0*/  LOP3.LUT R18, R3, 0x10, RZ, 0xfc, !PT ;  /* 0x0000001003127812 */ /* 0x008fe200078efcff */
[----:B------:R-:W-:Y:S01]  /*04b0*/  IMAD.IADD R24, R23, 0x1, -R24 ;  /* 0x0000000117187824 */ /* 0x000fe200078e0a18 */
[----:B0----5:R-:W-:Y:S02]  /*04c0*/  LEA.HI R8, R7, R7, RZ, 0x7 ;  /* 0x0000000707087211 */ /* 0x021fe400078f38ff */
[----:B------:R-:W-:Y:S01]  /*04d0*/  LOP3.LUT R9, R6, 0x18, R3, 0xfe, !PT ;  /* 0x0000001806097812 */ /* 0x000fe200078efe03 */
[----:B------:R-:W-:Y:S01]  /*04e0*/  IMAD.SHL.U32 R18, R18, 0x80, RZ ;  /* 0x0000008012127824 */ /* 0x000fe200078e00ff */
[----:B------:R-:W-:Y:S01]  /*04f0*/  LOP3.LUT R8, R8, 0xffffff80, RZ, 0xc0, !PT ;  /* 0xffffff8008087812 */ /* 0x000fe200078ec0ff */
[----:B------:R-:W-:Y:S01]  /*0500*/  IMAD.SHL.U32 R19, R24, 0x1000, RZ ;  /* 0x0000100018137824 */ /* 0x000fe200078e00ff */
[----:B------:R-:W-:Y:S01]  /*0510*/  LEA.HI R11, R20, R9, RZ, 0x5 ;  /* 0x00000009140b7211 */ /* 0x000fe200078f28ff */
[----:B------:R-:W-:Y:S01]  /*0520*/  IMAD R9, R22, 0x2000, R9 ;  /* 0x0000200016097824 */ /* 0x000fe200078e0209 */
[----:B------:R-:W-:Y:S01]  /*0530*/  LEA.HI R26, R27, R26, RZ, 0x11 ;  /* 0x0000001a1b1a7211 */ /* 0x000fe200078f88ff */
[----:B------:R-:W-:Y:S01]  /*0540*/  IMAD.IADD R10, R7, 0x1, -R8 ;  /* 0x00000001070a7824 */ /* 0x000fe200078e0a08 */
[----:B------:R-:W-:-:S02]  /*0550*/  LOP3.LUT R18, R19, R18, RZ, 0xfc, !PT ;  /* 0x0000001213127212 */ /* 0x000fc400078efcff */
[----:B------:R-:W-:Y:S02]  /*0560*/  SHF.R.S32.HI R11, RZ, 0x5, R11 ;  /* 0x00000005ff0b7819 */ /* 0x000fe4000001140b */
[----:B------:R-:W-:Y:S02]  /*0570*/  LOP3.LUT R19, R26, 0xfffe0000, RZ, 0xc0, !PT ;  /* 0xfffe00001a137812 */ /* 0x000fe400078ec0ff */
[----:B------:R-:W-:Y:S02]  /*0580*/  SHF.R.S32.HI R8, RZ, 0x1f, R9 ;  /* 0x0000001fff087819 */ /* 0x000fe40000011409 */
[----:B------:R-:W-:Y:S02]  /*0590*/  LEA.HI R7, R11, R11, RZ, 0x5 ;  /* 0x0000000b0b077211 */ /* 0x000fe400078f28ff */
[----:B------:R-:W-:Y:S02]  /*05a0*/  IADD3 R25, R10, R18, R19 ;  /* 0x000000120a197210 */ /* 0x000fe40007ffe013 */
[----:B------:R-:W-:-:S02]  /*05b0*/  LEA.HI R10, R8, R9, RZ, 0xa ;  /* 0x00000009080a7211 */ /* 0x000fc400078f50ff */
[----:B------:R-:W-:Y:S02]  /*05c0*/  LOP3.LUT R18, R7, 0xfffe0, RZ, 0xc0, !PT ;  /* 0x000fffe007127812 */ /* 0x000fe400078ec0ff */
[----:B------:R-:W-:-:S03]  /*05d0*/  SHF.R.S32.HI R10, RZ, 0xa, R10 ;  /* 0x0000000aff0a7819 */ /* 0x000fc6000001140a */
[----:B------:R-:W-:Y:S01]  /*05e0*/  IMAD.IADD R18, R11, 0x1, -R18 ;  /* 0x000000010b127824 */ /* 0x000fe200078e0a12 */
[----:B------:R-:W-:Y:S02]  /*05f0*/  LOP3.LUT R11, R3, 0x18, RZ, 0xfc, !PT ;  /* 0x00000018030b7812 */ /* 0x000fe400078efcff */
[----:B------:R-:W-:Y:S02]  /*0600*/  LEA.HI R19, R10, R10, RZ, 0x7 ;  /* 0x0000000a0a137211 */ /* 0x000fe400078f38ff */
[----:B------:R-:W-:Y:S01]  /*0610*/  LEA.HI R7, R8, R9, RZ, 0x11 ;  /* 0x0000000908077211 */ /* 0x000fe200078f88ff */
[----:B------:R-:W-:Y:S01]  /*0620*/  IMAD.WIDE R8, R25, 0x4, R14 ;  /* 0x0000000419087825 */ /* 0x000fe200078e020e */
[----:B------:R-:W-:-:S03]  /*0630*/  LOP3.LUT R19, R19, 0xffffff80, RZ, 0xc0, !PT ;  /* 0xffffff8013137812 */ /* 0x000fc600078ec0ff */
[----:B------:R-:W-:Y:S02]  /*0640*/  IMAD.WIDE R24, R25, 0x4, R12 ;  /* 0x0000000419187825 */ /* 0x000fe400078e020c */
[----:B------:R0:W3:Y:S02]  /*0650*/  LDG.E.EL R8, desc[UR6][R8.64] ;  /* 0x0000000608087981 */ /* 0x0000e4000c2e1900 */
[----:B------:R-:W-:Y:S02]  /*0660*/  IMAD.SHL.U32 R11, R11, 0x80, RZ ;  /* 0x000000800b0b7824 */ /* 0x000fe400078e00ff */
[----:B------:R-:W-:Y:S01]  /*0670*/  IMAD.SHL.U32 R18, R18, 0x1000, RZ ;  /* 0x0000100012127824 */ /* 0x000fe200078e00ff */
[----:B------:R1:W3:Y:S01]  /*0680*/  LDG.E.EL R23, desc[UR6][R24.64] ;  /* 0x0000000618177981 */ /* 0x0002e2000c2e1900 */
[----:B------:R-:W-:Y:S01]  /*0690*/  IMAD.IADD R19, R10, 0x1, -R19 ;  /* 0x000000010a137824 */ /* 0x000fe200078e0a13 */
[----:B------:R-:W-:Y:S02]  /*06a0*/  LOP3.LUT R10, R7, 0xfffe0000, RZ, 0xc0, !PT ;  /* 0xfffe0000070a7812 */ /* 0x000fe400078ec0ff */
[----:B------:R-:W-:-:S04]  /*06b0*/  LOP3.LUT R11, R18, R11, RZ, 0xfc, !PT ;  /* 0x0000000b120b7212 */ /* 0x000fc800078efcff */
[----:B------:R-:W-:-:S05]  /*06c0*/  IADD3 R19, R19, R11, R10 ;  /* 0x0000000b13137210 */ /* 0x000fca0007ffe00a */
[----:B------:R-:W-:-:S04]  /*06d0*/  IMAD.WIDE R26, R19, 0x4, R12 ;  /* 0x00000004131a7825 */ /* 0x000fc800078e020c */
[----:B------:R-:W-:Y:S02]  /*06e0*/  IMAD.WIDE R10, R19, 0x4, R14 ;  /* 0x00000004130a7825 */ /* 0x000fe400078e020e */
[----:B------:R-:W5:Y:S04]  /*06f0*/  LDG.E.EL R26, desc[UR6][R26.64] ;  /* 0x000000061a1a7981 */ /* 0x000f68000c2e1900 */
[----:B------:R1:W5:Y:S01]  /*0700*/  LDG.E.EL R19, desc[UR6][R10.64] ;  /* 0x000000060a137981 */ /* 0x000362000c2e1900 */
[----:B0-----:R-:W-:-:S05]  /*0710*/  LOP3.LUT R9, R6, 0x20, R3, 0xfe, !PT ;  /* 0x0000002006097812 */ /* 0x001fca00078efe03 */
[----:B------:R-:W-:Y:S01]  /*0720*/  IMAD R7, R22, 0x2000, R9 ;  /* 0x0000200016077824 */ /* 0x000fe200078e0209 */
[----:B------:R-:W-:-:S04]  /*0730*/  LEA.HI R9, R20, R9, RZ, 0x5 ;  /* 0x0000000914097211 */ /* 0x000fc800078f28ff */
[----:B------:R-:W-:Y:S02]  /*0740*/  SHF.R.S32.HI R18, RZ, 0x1f, R7 ;  /* 0x0000001fff127819 */ /* 0x000fe40000011407 */
[----:B-1----:R-:W-:Y:S02]  /*0750*/  SHF.R.S32.HI R24, RZ, 0x5, R9 ;  /* 0x00000005ff187819 */ /* 0x002fe40000011409 */
[----:B------:R-:W-:Y:S02]  /*0760*/  LEA.HI R9, R18, R7, RZ, 0xa ;  /* 0x0000000712097211 */ /* 0x000fe400078f50ff */
[----:B------:R-:W-:Y:S02]  /*0770*/  LEA.HI R25, R24, R24, RZ, 0x5 ;  /* 0x0000001818197211 */ /* 0x000fe400078f28ff */
[----:B------:R-:W-:Y:S02]  /*0780*/  SHF.R.S32.HI R9, RZ, 0xa, R9 ;  /* 0x0000000aff097819 */ /* 0x000fe40000011409 */
[----:B------:R-:W-:-:S02]  /*0790*/  LOP3.LUT R25, R25, 0xfffe0, RZ, 0xc0, !PT ;  /* 0x000fffe019197812 */ /* 0x000fc400078ec0ff */
[----:B------:R-:W-:-:S03]  /*07a0*/  LEA.HI R10, R9, R9, RZ, 0x7 ;  /* 0x00000009090a7211 */ /* 0x000fc600078f38ff */
[----:B------:R-:W-:Y:S01]  /*07b0*/  IMAD.IADD R25, R24, 0x1, -R25 ;  /* 0x0000000118197824 */ /* 0x000fe200078e0a19 */
[----:B------:R-:W-:Y:S02]  /*07c0*/  LOP3.LUT R10, R10, 0xffffff80, RZ, 0xc0, !PT ;  /* 0xffffff800a0a7812 */ /* 0x000fe400078ec0ff */
[----:B------:R-:W-:Y:S01]  /*07d0*/  LEA.HI R7, R18, R7, RZ, 0x11 ;  /* 0x0000000712077211 */ /* 0x000fe200078f88ff */
[----:B------:R-:W-:Y:S02]  /*07e0*/  IMAD.SHL.U32 R25, R25, 0x1000, RZ ;  /* 0x0000100019197824 */ /* 0x000fe400078e00ff */
[----:B------:R-:W-:Y:S01]  /*07f0*/  IMAD.IADD R9, R9, 0x1, -R10 ;  /* 0x0000000109097824 */ /* 0x000fe200078e0a0a */
[----:B------:R-:W-:Y:S02]  /*0800*/  LOP3.LUT R10, R7, 0xfffe0000, RZ, 0xc0, !PT ;  /* 0xfffe0000070a7812 */ /* 0x000fe400078ec0ff */
[----:B------:R-:W-:Y:S02]  /*0810*/  LOP3.LUT R25, R25, R2, RZ, 0xfc, !PT ;  /* 0x0000000219197212 */ /* 0x000fe400078efcff */
[----:B------:R-:W-:-:S02]  /*0820*/  LOP3.LUT R27, R6, 0x28, R3, 0xfe, !PT ;  /* 0x00000028061b7812 */ /* 0x000fc400078efe03 */
[----:B------:R-:W-:Y:S02]  /*0830*/  IADD3 R25, R9, R25, R10 ;  /* 0x0000001909197210 */ /* 0x000fe40007ffe00a */
[----:B------:R-:W-:-:S03]  /*0840*/  LEA.HI R7, R20, R27, RZ, 0x5 ;  /* 0x0000001b14077211 */ /* 0x000fc600078f28ff */
[----:B------:R-:W-:Y:S01]  /*0850*/  IMAD.WIDE R10, R25, 0x4, R14 ;  /* 0x00000004190a7825 */ /* 0x000fe200078e020e */
[----:B------:R-:W-:-:S03]  /*0860*/  SHF.R.S32.HI R7, RZ, 0x5, R7 ;  /* 0x00000005ff077819 */ /* 0x000fc60000011407 */
[----:B------:R-:W-:Y:S01]  /*0870*/  IMAD.WIDE R24, R25, 0x4, R12 ;  /* 0x0000000419187825 */ /* 0x000fe200078e020c */
[----:B------:R-:W-:Y:S01]  /*0880*/  LEA.HI R18, R7, R7, RZ, 0x5 ;  /* 0x0000000707127211 */ /* 0x000fe200078f28ff */
[----:B------:R0:W5:Y:S02]  /*0890*/  LDG.E.EL R9, desc[UR6][R10.64] ;  /* 0x000000060a097981 */ /* 0x000164000c2e1900 */
[----:B------:R-:W-:Y:S02]  /*08a0*/  IMAD R27, R22, 0x2000, R27 ;  /* 0x00002000161b7824 */ /* 0x000fe400078e021b */
[----:B------:R1:W5:Y:S01]  /*08b0*/  LDG.E.EL R24, desc[UR6][R24.64] ;  /* 0x0000000618187981 */ /* 0x000362000c2e1900 */
[----:B------:R-:W-:Y:S02]  /*08c0*/  LOP3.LUT R18, R18, 0xfffe0, RZ, 0xc0, !PT ;  /* 0x000fffe012127812 */ /* 0x000fe400078ec0ff */
[----:B------:R-:W-:-:S03]  /*08d0*/  SHF.R.S32.HI R28, RZ, 0x1f, R27 ;  /* 0x0000001fff1c7819 */ /* 0x000fc6000001141b */
[----:B------:R-:W-:Y:S01]  /*08e0*/  IMAD.IADD R18, R7, 0x1, -R18 ;  /* 0x0000000107127824 */ /* 0x000fe200078e0a12 */
[CC--:B------:R-:W-:Y:S01]  /*08f0*/  LEA.HI R29, R28.reuse, R27.reuse, RZ, 0x11 ;  /* 0x0000001b1c1d7211 */ /* 0x0c0fe200078f88ff */
[----:B------:R-:W-:Y:S01]  /*0900*/  IMAD.SHL.U32 R7, R3, 0x80, RZ ;  /* 0x0000008003077824 */ /* 0x000fe200078e00ff */
[----:B------:R-:W-:Y:S01]  /*0910*/  LEA.HI R27, R28, R27, RZ, 0xa ;  /* 0x0000001b1c1b7211 */ /* 0x000fe200078f50ff */
[----:B------:R-:W-:Y:S01]  /*0920*/  IMAD.SHL.U32 R18, R18, 0x1000, RZ ;  /* 0x0000100012127824 */ /* 0x000fe200078e00ff */
[----:B------:R-:W-:Y:S02]  /*0930*/  LOP3.LUT R29, R29, 0xfffe0000, RZ, 0xc0, !PT ;  /* 0xfffe00001d1d7812 */ /* 0x000fe400078ec0ff */
[----:B------:R-:W-:Y:S02]  /*0940*/  SHF.R.S32.HI R27, RZ, 0xa, R27 ;  /* 0x0000000aff1b7819 */ /* 0x000fe4000001141b */
[----:B------:R-:W-:Y:S02]  /*0950*/  LOP3.LUT R18, R7, R18, RZ, 0xfc, !PT ;  /* 0x0000001207127212 */ /* 0x000fe400078efcff */
[----:B0-----:R-:W-:-:S03]  /*0960*/  LEA.HI R10, R27, R27, RZ, 0x7 ;  /* 0x0000001b1b0a7211 */ /* 0x001fc600078f38ff */
[----:B------:R-:W-:Y:S01]  /*0970*/  IMAD.IADD R18, R29, 0x1, R18 ;  /* 0x000000011d127824 */ /* 0x000fe200078e0212 */
[----:B------:R-:W-:-:S04]  /*0980*/  LOP3.LUT R10, R10, 0xffffff80, RZ, 0xc0, !PT ;  /* 0xffffff800a0a7812 */ /* 0x000fc800078ec0ff */
[----:B-1----:R-:W-:Y:S02]  /*0990*/  IADD3 R25, R18, R27, -R10 ;  /* 0x0000001b12197210 */ /* 0x002fe40007ffe80a */
[----:B------:R-:W-:-:S04]  /*09a0*/  LOP3.LUT R27, R6, 0x30, R3, 0xfe, !PT ;  /* 0x00000030061b7812 */ /* 0x000fc800078efe03 */
[----:B------:R-:W-:-:S04]  /*09b0*/  LEA.HI R10, R20, R27, RZ, 0x5 ;  /* 0x0000001b140a7211 */ /* 0x000fc800078f28ff */
[----:B------:R-:W-:-:S04]  /*09c0*/  SHF.R.S32.HI R10, RZ, 0x5, R10 ;  /* 0x00000005ff0a7819 */ /* 0x000fc8000001140a */
[----:B------:R-:W-:-:S04]  /*09d0*/  LEA.HI R11, R10, R10, RZ, 0x5 ;  /* 0x0000000a0a0b7211 */ /* 0x000fc800078f28ff */
[----:B------:R-:W-:-:S05]  /*09e0*/  LOP3.LUT R11, R11, 0xfffe0, RZ, 0xc0, !PT ;  /* 0x000fffe00b0b7812 */ /* 0x000fca00078ec0ff */
[----:B------:R-:W-:Y:S02]  /*09f0*/  IMAD.IADD R18, R10, 0x1, -R11 ;  /* 0x000000010a127824 */ /* 0x000fe400078e0a0b */
[----:B------:R-:W-:Y:S02]  /*0a00*/  VIADD R11, R25, 0x400 ;  /* 0x00000400190b7836 */ /* 0x000fe40000000000 */
[----:B------:R-:W-:-:S05]  /*0a10*/  IMAD R27, R22, 0x2000, R27 ;  /* 0x00002000161b7824 */ /* 0x000fca00078e021b */
[----:B------:R-:W-:Y:S01]  /*0a20*/  SHF.R.S32.HI R29, RZ, 0x1f, R27 ;  /* 0x0000001fff1d7819 */ /* 0x000fe2000001141b */
[----:B------:R-:W-:-:S05]  /*0a30*/  IMAD.SHL.U32 R18, R18, 0x1000, RZ ;  /* 0x0000100012127824 */ /* 0x000fca00078e00ff */
[----:B------:R-:W-:Y:S01]  /*0a40*/  LOP3.LUT R18, R7, R18, RZ, 0xfc, !PT ;  /* 0x0000001207127212 */ /* 0x000fe200078efcff */
[----:B--2---:R-:W-:Y:S01]  /*0a50*/  FADD R25, R21, -R4 ;  /* 0x8000000415197221 */ /* 0x004fe20000000000 */
[----:B----4-:R-:W-:Y:S01]  /*0a60*/  FADD R28, R17, -R16 ;  /* 0x80000010111c7221 */ /* 0x010fe20000000000 */
[----:B------:R-:W-:-:S04]  /*0a70*/  IMAD.WIDE R16, R11, 0x4, R14 ;  /* 0x000000040b107825 */ /* 0x000fc800078e020e */
[----:B------:R-:W-:Y:S01]  /*0a80*/  IMAD.WIDE R10, R11, 0x4, R12 ;  /* 0x000000040b0a7825 */ /* 0x000fe200078e020c */
[----:B------:R-:W2:Y:S04]  /*0a90*/  LDG.E.EL R4, desc[UR6][R16.64] ;  /* 0x0000000610047981 */ /* 0x000ea8000c2e1900 */
[----:B------:R0:W2:Y:S02]  /*0aa0*/  LDG.E.EL R21, desc[UR6][R10.64] ;  /* 0x000000060a157981 */ /* 0x0000a4000c2e1900 */
[CC--:B0-----:R-:W-:Y:S02]  /*0ab0*/  LEA.HI R10, R29.reuse, R27.reuse, RZ, 0x11 ;  /* 0x0000001b1d0a7211 */ /* 0x0c1fe400078f88ff */
[----:B------:R-:W-:Y:S02]  /*0ac0*/  LOP3.LUT R11, R6, 0x38, R3, 0xfe, !PT ;  /* 0x00000038060b7812 */ /* 0x000fe400078efe03 */
[----:B------:R-:W-:-:S02]  /*0ad0*/  LEA.HI R29, R29, R27, RZ, 0xa ;  /* 0x0000001b1d1d7211 */ /* 0x000fc400078f50ff */
[----:B------:R-:W-:Y:S02]  /*0ae0*/  LOP3.LUT R27, R10, 0xfffe0000, RZ, 0xc0, !PT ;  /* 0xfffe00000a1b7812 */ /* 0x000fe400078ec0ff */
[----:B------:R-:W-:Y:S02]  /*0af0*/  LEA.HI R10, R20, R11, RZ, 0x5 ;  /* 0x0000000b140a7211 */ /* 0x000fe400078f28ff */
[----:B------:R-:W-:Y:S02]  /*0b00*/  SHF.R.S32.HI R29, RZ, 0xa, R29 ;  /* 0x0000000aff1d7819 */ /* 0x000fe4000001141d */
[----:B------:R-:W-:Y:S02]  /*0b10*/  SHF.R.S32.HI R10, RZ, 0x5, R10 ;  /* 0x00000005ff0a7819 */ /* 0x000fe4000001140a */
[----:B------:R-:W-:Y:S02]  /*0b20*/  LEA.HI R16, R29, R29, RZ, 0x7 ;  /* 0x0000001d1d107211 */ /* 0x000fe400078f38ff */
[----:B------:R-:W-:Y:S01]  /*0b30*/  LEA.HI R17, R10, R10, RZ, 0x5 ;  /* 0x0000000a0a117211 */ /* 0x000fe200078f28ff */
[----:B------:R-:W-:Y:S01]  /*0b40*/  IMAD.IADD R18, R27, 0x1, R18 ;  /* 0x000000011b127824 */ /* 0x000fe200078e0212 */
[----:B------:R-:W-:Y:S01]  /*0b50*/  LOP3.LUT R16, R16, 0xffffff80, RZ, 0xc0, !PT ;  /* 0xffffff8010107812 */ /* 0x000fe200078ec0ff */
[----:B------:R-:W-:Y:S01]  /*0b60*/  IMAD R11, R22, 0x2000, R11 ;  /* 0x00002000160b7824 */ /* 0x000fe200078e020b */
[----:B------:R-:W-:-:S02]  /*0b70*/  LOP3.LUT R17, R17, 0xfffe0, RZ, 0xc0, !PT ;  /* 0x000fffe011117812 */ /* 0x000fc400078ec0ff */
[----:B------:R-:W-:Y:S02]  /*0b80*/  IADD3 R16, R18, R29, -R16 ;  /* 0x0000001d12107210 */ /* 0x000fe40007ffe810 */
[----:B------:R-:W-:Y:S01]  /*0b90*/  SHF.R.S32.HI R18, RZ, 0x1f, R11 ;  /* 0x0000001fff127819 */ /* 0x000fe2000001140b */
[----:B------:R-:W-:Y:S02]  /*0ba0*/  IMAD.IADD R10, R10, 0x1, -R17 ;  /* 0x000000010a0a7824 */ /* 0x000fe400078e0a11 */
[----:B------:R-:W-:Y:S01]  /*0bb0*/  FADD R28, |R25|, |R28| ;  /* 0x4000001c191c7221 */ /* 0x000fe20000000200 */
[-C--:B------:R-:W-:Y:S01]  /*0bc0*/  LEA.HI R17, R18, R11.reuse, RZ, 0x11 ;  /* 0x0000000b12117211 */ /* 0x080fe200078f88ff */
[----:B------:R-:W-:Y:S01]  /*0bd0*/  IMAD.SHL.U32 R10, R10, 0x1000, RZ ;  /* 0x000010000a0a7824 */ /* 0x000fe200078e00ff */
[----:B------:R-:W-:Y:S02]  /*0be0*/  LEA.HI R11, R18, R11, RZ, 0xa ;  /* 0x0000000b120b7211 */ /* 0x000fe400078f50ff */
[----:B------:R-:W-:-:S02]  /*0bf0*/  LOP3.LUT R25, R6, 0x40, R3, 0xfe, !PT ;  /* 0x0000004006197812 */ /* 0x000fc400078efe03 */
[----:B------:R-:W-:Y:S02]  /*0c00*/  LOP3.LUT R17, R17, 0xfffe0000, RZ, 0xc0, !PT ;  /* 0xfffe000011117812 */ /* 0x000fe400078ec0ff */
[----:B------:R-:W-:Y:S02]  /*0c10*/  LOP3.LUT R10, R7, R10, RZ, 0xfc, !PT ;  /* 0x0000000a070a7212 */ /* 0x000fe400078efcff */
[----:B------:R-:W-:Y:S02]  /*0c20*/  SHF.R.S32.HI R11, RZ, 0xa, R11 ;  /* 0x0000000aff0b7819 */ /* 0x000fe4000001140b */
[----:B------:R-:W-:Y:S01]  /*0c30*/  LEA.HI R27, R20, R25, RZ, 0x5 ;  /* 0x00000019141b7211 */ /* 0x000fe200078f28ff */
[----:B------:R-:W-:Y:S01]  /*0c40*/  IMAD.IADD R17, R17, 0x1, R10 ;  /* 0x0000000111117824 */ /* 0x000fe200078e020a */
[----:B------:R-:W-:Y:S02]  /*0c50*/  LEA.HI R10, R11, R11, RZ, 0x7 ;  /* 0x0000000b0b0a7211 */ /* 0x000fe400078f38ff */
[----:B------:R-:W-:Y:S01]  /*0c60*/  SHF.R.S32.HI R27, RZ, 0x5, R27 ;  /* 0x00000005ff1b7819 */ /* 0x000fe2000001141b */
[----:B------:R-:W-:Y:S01]  /*0c70*/  VIADD R29, R16, 0x800 ;  /* 0x00000800101d7836 */ /* 0x000fe20000000000 */
[----:B------:R-:W-:Y:S01]  /*0c80*/  LOP3.LUT R10, R10, 0xffffff80, RZ, 0xc0, !PT ;  /* 0xffffff800a0a7812 */ /* 0x000fe200078ec0ff */
[----:B---3--:R-:W-:Y:S01]  /*0c90*/  FADD R23, R8, -R23 ;  /* 0x8000001708177221 */ /* 0x008fe20000000000 */
[----:B------:R-:W-:-:S02]  /*0ca0*/  LEA.HI R8, R27, R27, RZ, 0x5 ;  /* 0x0000001b1b087211 */ /* 0x000fc400078f28ff */
[----:B------:R-:W-:Y:S01]  /*0cb0*/  IADD3 R10, R17, R11, -R10 ;  /* 0x0000000b110a7210 */ /* 0x000fe20007ffe80a */
[----:B------:R-:W-:Y:S01]  /*0cc0*/  IMAD.WIDE R16, R29, 0x4, R14 ;  /* 0x000000041d107825 */ /* 0x000fe200078e020e */
[----:B------:R-:W-:-:S03]  /*0cd0*/  LOP3.LUT R8, R8, 0xfffe0, RZ, 0xc0, !PT ;  /* 0x000fffe008087812 */ /* 0x000fc600078ec0ff */
[----:B------:R-:W-:Y:S01]  /*0ce0*/  FADD R23, |R23|, R28 ;  /* 0x0000001c17177221 */ /* 0x000fe20000000200 */
[----:B------:R-:W-:-:S04]  /*0cf0*/  IMAD.WIDE R28, R29, 0x4, R12 ;  /* 0x000000041d1c7825 */ /* 0x000fc800078e020c */
[----:B------:R-:W-:Y:S01]  /*0d00*/  IMAD.IADD R27, R27, 0x1, -R8 ;  /* 0x000000011b1b7824 */ /* 0x000fe200078e0a08 */
[----:B------:R-:W3:Y:S04]  /*0d10*/  LDG.E.EL R11, desc[UR6][R28.64] ;  /* 0x000000061c0b7981 */ /* 0x000ee8000c2e1900 */
[----:B------:R0:W3:Y:S01]  /*0d20*/  LDG.E.EL R8, desc[UR6][R16.64] ;  /* 0x0000000610087981 */ /* 0x0000e2000c2e1900 */
[----:B-----5:R-:W-:Y:S01]  /*0d30*/  FADD R26, R19, -R26 ;  /* 0x8000001a131a7221 */ /* 0x020fe20000000000 */
[----:B0-----:R-:W-:Y:S02]  /*0d40*/  VIADD R17, R10, 0xc00 ;  /* 0x00000c000a117836 */ /* 0x001fe40000000000 */
[----:B------:R-:W-:Y:S02]  /*0d50*/  IMAD R28, R22, 0x2000, R25 ;  /* 0x00002000161c7824 */ /* 0x000fe400078e0219 */
[----:B------:R-:W-:-:S04]  /*0d60*/  IMAD.WIDE R18, R17, 0x4, R14 ;  /* 0x0000000411127825 */ /* 0x000fc800078e020e */
[----:B------:R-:W-:Y:S01]  /*0d70*/  IMAD.WIDE R16, R17, 0x4, R12 ;  /* 0x0000000411107825 */ /* 0x000fe200078e020c */
[----:B------:R0:W4:Y:S04]  /*0d80*/  LDG.E.EL R10, desc[UR6][R18.64] ;  /* 0x00000006120a7981 */ /* 0x000128000c2e1900 */
[----:B------:R1:W4:Y:S01]  /*0d90*/  LDG.E.EL R25, desc[UR6][R16.64] ;  /* 0x0000000610197981 */ /* 0x000322000c2e1900 */
[----:B0-----:R-:W-:-:S04]  /*0da0*/  SHF.R.S32.HI R19, RZ, 0x1f, R28 ;  /* 0x0000001fff137819 */ /* 0x001fc8000001141c */
[----:B-1----:R-:W-:-:S04]  /*0db0*/  LEA.HI R16, R19, R28, RZ, 0xa ;  /* 0x0000001c13107211 */ /* 0x002fc800078f50ff */
[----:B------:R-:W-:Y:S02]  /*0dc0*/  SHF.R.S32.HI R16, RZ, 0xa, R16 ;  /* 0x0000000aff107819 */ /* 0x000fe40000011410 */
[----:B------:R-:W-:Y:S02]  /*0dd0*/  LEA.HI R19, R19, R28, RZ, 0x11 ;  /* 0x0000001c13137211 */ /* 0x000fe400078f88ff */
[----:B------:R-:W-:Y:S01]  /*0de0*/  LEA.HI R28, R16, R16, RZ, 0x7 ;  /* 0x00000010101c7211 */ /* 0x000fe200078f38ff */
[----:B------:R-:W-:-:S03]  /*0df0*/  IMAD.SHL.U32 R27, R27, 0x1000, RZ ;  /* 0x000010001b1b7824 */ /* 0x000fc600078e00ff */
[----:B------:R-:W-:Y:S02]  /*0e00*/  LOP3.LUT R29, R28, 0xffffff80, RZ, 0xc0, !PT ;  /* 0xffffff801c1d7812 */ /* 0x000fe400078ec0ff */
[----:B------:R-:W-:Y:S02]  /*0e10*/  LOP3.LUT R18, R19, 0xfffe0000, RZ, 0xc0, !PT ;  /* 0xfffe000013127812 */ /* 0x000fe400078ec0ff */
[----:B------:R-:W-:Y:S01]  /*0e20*/  LOP3.LUT R27, R27, R2, RZ, 0xfc, !PT ;  /* 0x000000021b1b7212 */ /* 0x000fe200078efcff */
[----:B------:R-:W-:-:S05]  /*0e30*/  IMAD.IADD R29, R16, 0x1, -R29 ;  /* 0x00000001101d7824 */ /* 0x000fca00078e0a1d */
[----:B------:R-:W-:-:S05]  /*0e40*/  IADD3 R27, R29, R27, R18 ;  /* 0x0000001b1d1b7210 */ /* 0x000fca0007ffe012 */
[----:B------:R-:W-:-:S04]  /*0e50*/  IMAD.WIDE R16, R27, 0x4, R14 ;  /* 0x000000041b107825 */ /* 0x000fc800078e020e */
[----:B------:R-:W-:Y:S02]  /*0e60*/  IMAD.WIDE R18, R27, 0x4, R12 ;  /* 0x000000041b127825 */ /* 0x000fe400078e020c */
[----:B------:R0:W5:Y:S04]  /*0e70*/  LDG.E.EL R16, desc[UR6][R16.64] ;  /* 0x0000000610107981 */ /* 0x000168000c2e1900 */
[----:B------:R1:W5:Y:S01]  /*0e80*/  LDG.E.EL R19, desc[UR6][R18.64] ;  /* 0x0000000612137981 */ /* 0x000362000c2e1900 */
[----:B------:R-:W-:-:S04]  /*0e90*/  LOP3.LUT R29, R6, 0x48, R3, 0xfe, !PT ;  /* 0x00000048061d7812 */ /* 0x000fc800078efe03 */
[----:B------:R-:W-:Y:S01]  /*0ea0*/  LEA.HI R27, R20, R29, RZ, 0x5 ;  /* 0x0000001d141b7211 */ /* 0x000fe200078f28ff */
[----:B------:R-:W-:-:S03]  /*0eb0*/  FADD R23, |R26|, R23 ;  /* 0x000000171a177221 */ /* 0x000fc60000000200 */
[----:B------:R-:W-:-:S04]  /*0ec0*/  SHF.R.S32.HI R27, RZ, 0x5, R27 ;  /* 0x00000005ff1b7819 */ /* 0x000fc8000001141b */
[----:B------:R-:W-:-:S04]  /*0ed0*/  LEA.HI R26, R27, R27, RZ, 0x5 ;  /* 0x0000001b1b1a7211 */ /* 0x000fc800078f28ff */
[----:B------:R-:W-:Y:S01]  /*0ee0*/  LOP3.LUT R26, R26, 0xfffe0, RZ, 0xc0, !PT ;  /* 0x000fffe01a1a7812 */ /* 0x000fe200078ec0ff */
[----:B------:R-:W-:-:S04]  /*0ef0*/  IMAD R29, R22, 0x2000, R29 ;  /* 0x00002000161d7824 */ /* 0x000fc800078e021d */
[----:B------:R-:W-:-:S04]  /*0f00*/  IMAD.IADD R26, R27, 0x1, -R26 ;  /* 0x000000011b1a7824 */ /* 0x000fc800078e0a1a */
[----:B------:R-:W-:Y:S01]  /*0f10*/  IMAD.SHL.U32 R26, R26, 0x1000, RZ ;  /* 0x000010001a1a7824 */ /* 0x000fe200078e00ff */
[----:B------:R-:W-:-:S04]  /*0f20*/  SHF.R.S32.HI R28, RZ, 0x1f, R29 ;  /* 0x0000001fff1c7819 */ /* 0x000fc8000001141d */
[----:B0-----:R-:W-:Y:S02]  /*0f30*/  LOP3.LUT R17, R7, R26, RZ, 0xfc, !PT ;  /* 0x0000001a07117212 */ /* 0x001fe400078efcff */
[----:B------:R-:W-:Y:S02]  /*0f40*/  SHF.R.S32.HI R26, RZ, 0x1f, R29 ;  /* 0x0000001fff1a7819 */ /* 0x000fe4000001141d */
[-C--:B------:R-:W-:Y:S02]  /*0f50*/  LEA.HI R28, R28, R29.reuse, RZ, 0x11 ;  /* 0x0000001d1c1c7211 */ /* 0x080fe400078f88ff */
[----:B------:R-:W-:Y:S02]  /*0f60*/  LEA.HI R29, R26, R29, RZ, 0xa ;  /* 0x0000001d1a1d7211 */ /* 0x000fe400078f50ff */
[----:B-1----:R-:W-:Y:S02]  /*0f70*/  LOP3.LUT R18, R28, 0xfffe0000, RZ, 0xc0, !PT ;  /* 0xfffe00001c127812 */ /* 0x002fe400078ec0ff */
[----:B------:R-:W-:-:S03]  /*0f80*/  SHF.R.S32.HI R29, RZ, 0xa, R29 ;  /* 0x0000000aff1d7819 */ /* 0x000fc6000001141d */
[----:B------:R-:W-:Y:S01]  /*0f90*/  IMAD.IADD R18, R18, 0x1, R17 ;  /* 0x0000000112127824 */ /* 0x000fe200078e0211 */
[----:B------:R-:W-:Y:S02]  /*0fa0*/  LEA.HI R17, R29, R29, RZ, 0x7 ;  /* 0x0000001d1d117211 */ /* 0x000fe400078f38ff */
[----:B------:R-:W-:Y:S02]  /*0fb0*/  LOP3.LUT R27, R6, 0x50, R3, 0xfe, !PT ;  /* 0x00000050061b7812 */ /* 0x000fe400078efe03 */
[----:B------:R-:W-:-:S04]  /*0fc0*/  LOP3.LUT R17, R17, 0xffffff80, RZ, 0xc0, !PT ;  /* 0xffffff8011117812 */ /* 0x000fc800078ec0ff */
[----:B------:R-:W-:Y:S02]  /*0fd0*/  IADD3 R18, R18, R29, -R17 ;  /* 0x0000001d12127210 */ /* 0x000fe40007ffe811 */
[----:B------:R-:W-:Y:S01]  /*0fe0*/  LEA.HI R17, R20, R27, RZ, 0x5 ;  /* 0x0000001b14117211 */ /* 0x000fe200078f28ff */
[----:B------:R-:W-:-:S03]  /*0ff0*/  FADD R24, R9, -R24 ;  /* 0x8000001809187221 */ /* 0x000fc60000000000 */
[----:B------:R-:W-:-:S04]  /*1000*/  SHF.R.S32.HI R17, RZ, 0x5, R17 ;  /* 0x00000005ff117819 */ /* 0x000fc80000011411 */
[----:B------:R-:W-:Y:S01]  /*1010*/  LEA.HI R9, R17, R17, RZ, 0x5 ;  /* 0x0000001111097211 */ /* 0x000fe200078f28ff */
[----:B------:R-:W-:-:S03]  /*1020*/  IMAD R27, R22, 0x2000, R27 ;  /* 0x00002000161b7824 */ /* 0x000fc600078e021b */
[----:B------:R-:W-:Y:S02]  /*1030*/  LOP3.LUT R26, R9, 0xfffe0, RZ, 0xc0, !PT ;  /* 0x000fffe0091a7812 */ /* 0x000fe400078ec0ff */
[----:B------:R-:W-:-:S03]  /*1040*/  SHF.R.S32.HI R28, RZ, 0x1f, R27 ;  /* 0x0000001fff1c7819 */ /* 0x000fc6000001141b */
[----:B------:R-:W-:Y:S01]  /*1050*/  IMAD.IADD R26, R17, 0x1, -R26 ;  /* 0x00000001111a7824 */ /* 0x000fe200078e0a1a */
[----:B------:R-:W-:-:S03]  /*1060*/  LEA.HI R28, R28, R27, RZ, 0x11 ;  /* 0x0000001b1c1c7211 */ /* 0x000fc600078f88ff */
[----:B------:R-:W-:Y:S01]  /*1070*/  IMAD.SHL.U32 R26, R26, 0x1000, RZ ;  /* 0x000010001a1a7824 */ /* 0x000fe200078e00ff */
[----:B------:R-:W-:-:S04]  /*1080*/  LOP3.LUT R17, R28, 0xfffe0000, RZ, 0xc0, !PT ;  /* 0xfffe00001c117812 */ /* 0x000fc800078ec0ff */
[----:B------:R-:W-:-:S05]  /*1090*/  LOP3.LUT R26, R7, R26, RZ, 0xfc, !PT ;  /* 0x0000001a071a7212 */ /* 0x000fca00078efcff */
[----:B------:R-:W-:Y:S01]  /*10a0*/  IMAD.IADD R17, R17, 0x1, R26 ;  /* 0x0000000111117824 */ /* 0x000fe200078e021a */
[----:B------:R-:W-:-:S04]  /*10b0*/  SHF.R.S32.HI R26, RZ, 0x1f, R27 ;  /* 0x0000001fff1a7819 */ /* 0x000fc8000001141b */
[----:B------:R-:W-:-:S04]  /*10c0*/  LEA.HI R27, R26, R27, RZ, 0xa ;  /* 0x0000001b1a1b7211 */ /* 0x000fc800078f50ff */
[----:B------:R-:W-:-:S04]  /*10d0*/  SHF.R.S32.HI R26, RZ, 0xa, R27 ;  /* 0x0000000aff1a7819 */ /* 0x000fc8000001141b */
[----:B------:R-:W-:Y:S02]  /*10e0*/  LEA.HI R9, R26, R26, RZ, 0x7 ;  /* 0x0000001a1a097211 */ /* 0x000fe400078f38ff */
[----:B------:R-:W-:Y:S02]  /*10f0*/  LOP3.LUT R27, R6, 0x58, R3, 0xfe, !PT ;  /* 0x00000058061b7812 */ /* 0x000fe400078efe03 */
[----:B------:R-:W-:-:S04]  /*1100*/  LOP3.LUT R9, R9, 0xffffff80, RZ, 0xc0, !PT ;  /* 0xffffff8009097812 */ /* 0x000fc800078ec0ff */
[----:B------:R-:W-:Y:S02]  /*1110*/  IADD3 R17, R17, R26, -R9 ;  /* 0x0000001a11117210 */ /* 0x000fe40007ffe809 */
[----:B------:R-:W-:-:S04]  /*1120*/  LEA.HI R9, R20, R27, RZ, 0x5 ;  /* 0x0000001b14097211 */ /* 0x000fc800078f28ff */
[----:B------:R-:W-:Y:S01]  /*1130*/  SHF.R.S32.HI R26, RZ, 0x5, R9 ;  /* 0x00000005ff1a7819 */ /* 0x000fe20000011409 */
[----:B------:R-:W-:Y:S01]  /*1140*/  FADD R9, |R24|, R23 ;  /* 0x0000001718097221 */ /* 0x000fe20000000200 */
[----:B------:R-:W-:Y:S02]  /*1150*/  IMAD R27, R22, 0x2000, R27 ;  /* 0x00002000161b7824 */ /* 0x000fe400078e021b */
[----:B------:R-:W-:-:S04]  /*1160*/  LEA.HI R23, R26, R26, RZ, 0x5 ;  /* 0x0000001a1a177211 */ /* 0x000fc800078f28ff */
[----:B------:R-:W-:-:S05]  /*1170*/  LOP3.LUT R23, R23, 0xfffe0, RZ, 0xc0, !PT ;  /* 0x000fffe017177812 */ /* 0x000fca00078ec0ff */
[----:B------:R-:W-:Y:S02]  /*1180*/  IMAD.IADD R23, R26, 0x1, -R23 ;  /* 0x000000011a177824 */ /* 0x000fe400078e0a17 */
[----:B--2---:R-:W-:Y:S01]  /*1190*/  FADD R24, R4, -R21 ;  /* 0x8000001504187221 */ /* 0x004fe20000000000 */
[----:B------:R-:W-:-:S04]  /*11a0*/  SHF.R.S32.HI R4, RZ, 0x1f, R27 ;  /* 0x0000001fff047819 */ /* 0x000fc8000001141b */
[CC--:B------:R-:W-:Y:S02]  /*11b0*/  LEA.HI R21, R4.reuse, R27.reuse, RZ, 0x11 ;  /* 0x0000001b04157211 */ /* 0x0c0fe400078f88ff */
[----:B------:R-:W-:Y:S01]  /*11c0*/  LEA.HI R27, R4, R27, RZ, 0xa ;  /* 0x0000001b041b7211 */ /* 0x000fe200078f50ff */
[----:B------:R-:W-:Y:S01]  /*11d0*/  IMAD.SHL.U32 R4, R23, 0x1000, RZ ;  /* 0x0000100017047824 */ /* 0x000fe200078e00ff */
[----:B------:R-:W-:Y:S02]  /*11e0*/  LOP3.LUT R21, R21, 0xfffe0000, RZ, 0xc0, !PT ;  /* 0xfffe000015157812 */ /* 0x000fe400078ec0ff */
[----:B------:R-:W-:Y:S02]  /*11f0*/  SHF.R.S32.HI R27, RZ, 0xa, R27 ;  /* 0x0000000aff1b7819 */ /* 0x000fe4000001141b */
[----:B------:R-:W-:-:S05]  /*1200*/  LOP3.LUT R4, R7, R4, RZ, 0xfc, !PT ;  /* 0x0000000407047212 */ /* 0x000fca00078efcff */
[----:B------:R-:W-:Y:S01]  /*1210*/  IMAD.IADD R21, R21, 0x1, R4 ;  /* 0x0000000115157824 */ /* 0x000fe200078e0204 */
[----:B------:R-:W-:-:S04]  /*1220*/  LEA.HI R4, R27, R27, RZ, 0x7 ;  /* 0x0000001b1b047211 */ /* 0x000fc800078f38ff */
[----:B------:R-:W-:-:S04]  /*1230*/  LOP3.LUT R4, R4, 0xffffff80, RZ, 0xc0, !PT ;  /* 0xffffff8004047812 */ /* 0x000fc800078ec0ff */
[----:B------:R-:W-:Y:S02]  /*1240*/  IADD3 R4, R21, R27, -R4 ;  /* 0x0000001b15047210 */ /* 0x000fe40007ffe804 */
[----:B------:R-:W-:-:S04]  /*1250*/  LOP3.LUT R21, R6, 0x60, R3, 0xfe, !PT ;  /* 0x0000006006157812 */ /* 0x000fc800078efe03 */
[----:B------:R-:W-:-:S04]  /*1260*/  LEA.HI R23, R20, R21, RZ, 0x5 ;  /* 0x0000001514177211 */ /* 0x000fc800078f28ff */
[----:B------:R-:W-:-:S04]  /*1270*/  SHF.R.S32.HI R23, RZ, 0x5, R23 ;  /* 0x00000005ff177819 */ /* 0x000fc80000011417 */
[----:B------:R-:W-:-:S04]  /*1280*/  LEA.HI R26, R23, R23, RZ, 0x5 ;  /* 0x00000017171a7211 */ /* 0x000fc800078f28ff */
[----:B------:R-:W-:-:S05]  /*1290*/  LOP3.LUT R26, R26, 0xfffe0, RZ, 0xc0, !PT ;  /* 0x000fffe01a1a7812 */ /* 0x000fca00078ec0ff */
[----:B------:R-:W-:-:S04]  /*12a0*/  IMAD.IADD R26, R23, 0x1, -R26 ;  /* 0x00000001171a7824 */ /* 0x000fc800078e0a1a */
[----:B------:R-:W-:Y:S02]  /*12b0*/  IMAD.SHL.U32 R23, R26, 0x1000, RZ ;  /* 0x000010001a177824 */ /* 0x000fe400078e00ff */
[----:B------:R-:W-:-:S03]  /*12c0*/  IMAD R26, R22, 0x2000, R21 ;  /* 0x00002000161a7824 */ /* 0x000fc600078e0215 */
[----:B------:R-:W-:Y:S02]  /*12d0*/  LOP3.LUT R21, R23, R2, RZ, 0xfc, !PT ;  /* 0x0000000217157212 */ /* 0x000fe400078efcff */
[----:B------:R-:W-:-:S04]  /*12e0*/  SHF.R.S32.HI R23, RZ, 0x1f, R26 ;  /* 0x0000001fff177819 */ /* 0x000fc8000001141a */
[----:B------:R-:W-:-:S04]  /*12f0*/  LEA.HI R2, R23, R26, RZ, 0xa ;  /* 0x0000001a17027211 */ /* 0x000fc800078f50ff */
[----:B------:R-:W-:Y:S02]  /*1300*/  SHF.R.S32.HI R2, RZ, 0xa, R2 ;  /* 0x0000000aff027819 */ /* 0x000fe40000011402 */
[----:B------:R-:W-:Y:S02]  /*1310*/  LEA.HI R23, R23, R26, RZ, 0x11 ;  /* 0x0000001a17177211 */ /* 0x000fe400078f88ff */
[----:B------:R-:W-:-:S04]  /*1320*/  LEA.HI R26, R2, R2, RZ, 0x7 ;  /* 0x00000002021a7211 */ /* 0x000fc800078f38ff */
[----:B------:R-:W-:-:S05]  /*1330*/  LOP3.LUT R27, R26, 0xffffff80, RZ, 0xc0, !PT ;  /* 0xffffff801a1b7812 */ /* 0x000fca00078ec0ff */
[----:B------:R-:W-:Y:S01]  /*1340*/  IMAD.IADD R27, R2, 0x1, -R27 ;  /* 0x00000001021b7824 */ /* 0x000fe200078e0a1b */
[----:B------:R-:W-:Y:S02]  /*1350*/  LOP3.LUT R2, R23, 0xfffe0000, RZ, 0xc0, !PT ;  /* 0xfffe000017027812 */ /* 0x000fe400078ec0ff */
[----:B------:R-:W-:Y:S02]  /*1360*/  LOP3.LUT R23, R6, 0x68, R3, 0xfe, !PT ;  /* 0x0000006806177812 */ /* 0x000fe400078efe03 */
[----:B------:R-:W-:Y:S02]  /*1370*/  IADD3 R21, R27, R21, R2 ;  /* 0x000000151b157210 */ /* 0x000fe40007ffe002 */
[----:B------:R-:W-:-:S04]  /*1380*/  LEA.HI R2, R20, R23, RZ, 0x5 ;  /* 0x0000001714027211 */ /* 0x000fc800078f28ff */
[----:B------:R-:W-:Y:S01]  /*1390*/  SHF.R.S32.HI R2, RZ, 0x5, R2 ;  /* 0x00000005ff027819 */ /* 0x000fe20000011402 */
[----:B------:R-:W-:Y:S01]  /*13a0*/  FADD R24, |R24|, R9 ;  /* 0x0000000918187221 */ /* 0x000fe20000000200 */
[----:B---3--:R-:W-:Y:S02]  /*13b0*/  FADD R11, R8, -R11 ;  /* 0x8000000b080b7221 */ /* 0x008fe40000000000 */
[----:B------:R-:W-:Y:S01]  /*13c0*/  LEA.HI R26, R2, R2, RZ, 0x5 ;  /* 0x00000002021a7211 */ /* 0x000fe200078f28ff */
[----:B------:R-:W-:Y:S02]  /*13d0*/  VIADD R29, R18, 0x400 ;  /* 0x00000400121d7836 */ /* 0x000fe40000000000 */
[----:B------:R-:W-:Y:S01]  /*13e0*/  FADD R18, |R11|, R24 ;  /* 0x000000180b127221 */ /* 0x000fe20000000200 */
[----:B------:R-:W-:Y:S01]  /*13f0*/  IMAD R24, R22, 0x2000, R23 ;  /* 0x0000200016187824 */ /* 0x000fe200078e0217 */
[----:B------:R-:W-:Y:S01]  /*1400*/  LOP3.LUT R27, R26, 0xfffe0, RZ, 0xc0, !PT ;  /* 0x000fffe01a1b7812 */ /* 0x000fe200078ec0ff */
[----:B------:R-:W-:-:S03]  /*1410*/  IMAD.WIDE R8, R21, 0x4, R14 ;  /* 0x0000000415087825 */ /* 0x000fc600078e020e */
[----:B------:R-:W-:Y:S01]  /*1420*/  SHF.R.S32.HI R28, RZ, 0x1f, R24 ;  /* 0x0000001fff1c7819 */ /* 0x000fe20000011418 */
[----:B------:R-:W-:Y:S02]  /*1430*/  IMAD.IADD R2, R2, 0x1, -R27 ;  /* 0x0000000102027824 */ /* 0x000fe400078e0a1b */
[----:B------:R0:W2:Y:S02]  /*1440*/  LDG.E.EL R8, desc[UR6][R8.64] ;  /* 0x0000000608087981 */ /* 0x0000a4000c2e1900 */
[----:B------:R-:W-:Y:S02]  /*1450*/  IMAD.SHL.U32 R2, R2, 0x1000, RZ ;  /* 0x0000100002027824 */ /* 0x000fe400078e00ff */
[----:B------:R-:W-:Y:S01]  /*1460*/  IMAD.WIDE R26, R29, 0x4, R14 ;  /* 0x000000041d1a7825 */ /* 0x000fe200078e020e */
[----:B0-----:R-:W-:-:S05]  /*1470*/  LEA.HI R9, R28, R24, RZ, 0x11 ;  /* 0x000000181c097211 */ /* 0x001fca00078f88ff */
[----:B------:R0:W3:Y:S01]  /*1480*/  LDG.E.EL R26, desc[UR6][R26.64] ;  /* 0x000000061a1a7981 */ /* 0x0000e2000c2e1900 */
[----:B------:R-:W-:Y:S02]  /*1490*/  LEA.HI R24, R28, R24, RZ, 0xa ;  /* 0x000000181c187211 */ /* 0x000fe400078f50ff */
[----:B------:R-:W-:Y:S02]  /*14a0*/  LOP3.LUT R9, R9, 0xfffe0000, RZ, 0xc0, !PT ;  /* 0xfffe000009097812 */ /* 0x000fe400078ec0ff */
[----:B------:R-:W-:Y:S02]  /*14b0*/  LOP3.LUT R2, R7, R2, RZ, 0xfc, !PT ;  /* 0x0000000207027212 */ /* 0x000fe400078efcff */
[----:B------:R-:W-:-:S03]  /*14c0*/  SHF.R.S32.HI R24, RZ, 0xa, R24 ;  /* 0x0000000aff187819 */ /* 0x000fc60000011418 */
[----:B0-----:R-:W-:Y:S01]  /*14d0*/  IMAD.IADD R27, R9, 0x1, R2 ;  /* 0x00000001091b7824 */ /* 0x001fe200078e0202 */
[----:B------:R-:W-:Y:S01]  /*14e0*/  LEA.HI R2, R24, R24, RZ, 0x7 ;  /* 0x0000001818027211 */ /* 0x000fe200078f38ff */
[----:B------:R-:W-:-:S03]  /*14f0*/  VIADD R17, R17, 0x800 ;  /* 0x0000080011117836 */ /* 0x000fc60000000000 */
[----:B------:R-:W-:Y:S01]  /*1500*/  LOP3.LUT R9, R2, 0xffffff80, RZ, 0xc0, !PT ;  /* 0xffffff8002097812 */ /* 0x000fe200078ec0ff */
[----:B----4-:R-:W-:-:S03]  /*1510*/  FADD R25, R10, -R25 ;  /* 0x800000190a197221 */ /* 0x010fc60000000000 */
[----:B------:R-:W-:Y:S01]  /*1520*/  IADD3 R27, R27, R24, -R9 ;  /* 0x000000181b1b7210 */ /* 0x000fe20007ffe809 */
[----:B------:R-:W-:-:S04]  /*1530*/  IMAD.WIDE R10, R17, 0x4, R14 ;  /* 0x00000004110a7825 */ /* 0x000fc800078e020e */
[----:B------:R-:W-:Y:S01]  /*1540*/  VIADD R27, R27, 0x400 ;  /* 0x000004001b1b7836 */ /* 0x000fe20000000000 */
[----:B------:R0:W4:Y:S01]  /*1550*/  LDG.E.EL R23, desc[UR6][R10.64] ;  /* 0x000000060a177981 */ /* 0x000122000c2e1900 */
[----:B------:R-:W-:Y:S02]  /*1560*/  VIADD R9, R4, 0xc00 ;  /* 0x00000c0004097836 */ /* 0x000fe40000000000 */
[----:B------:R-:W-:Y:S01]  /*1570*/  FADD R2, |R25|, R18 ;  /* 0x0000001219027221 */ /* 0x000fe20000000200 */
[----:B-----5:R-:W-:Y:S01]  /*1580*/  FADD R16, R16, -R19 ;  /* 0x8000001310107221 */ /* 0x020fe20000000000 */
[----:B------:R-:W-:Y:S01]  /*1590*/  LOP3.LUT R4, R6, 0x70, R3, 0xfe, !PT ;  /* 0x0000007006047812 */ /* 0x000fe200078efe03 */
[----:B------:R-:W-:Y:S01]  /*15a0*/  IMAD.WIDE R18, R9, 0x4, R14 ;  /* 0x0000000409127825 */ /* 0x000fe200078e020e */
[----:B------:R-:W-:-:S03]  /*15b0*/  LOP3.LUT R6, R6, 0x78, R3, 0xfe, !PT ;  /* 0x0000007806067812 */ /* 0x000fc600078efe03 */
[----:B0-----:R-:W-:Y:S01]  /*15c0*/  IMAD.WIDE R10, R27, 0x4, R14 ;  /* 0x000000041b0a7825 */ /* 0x001fe200078e020e */
[----:B------:R-:W-:Y:S01]  /*15d0*/  LEA.HI R28, R20, R4, RZ, 0x5 ;  /* 0x00000004141c7211 */ /* 0x000fe200078f28ff */
[----:B------:R0:W5:Y:S02]  /*15e0*/  LDG.E.EL R18, desc[UR6][R18.64] ;  /* 0x0000000612127981 */ /* 0x000164000c2e1900 */
[----:B------:R-:W-:Y:S02]  /*15f0*/  IMAD.WIDE R24, R21, 0x4, R12 ;  /* 0x0000000415187825 */ /* 0x000fe400078e020c */
[----:B------:R1:W2:Y:S02]  /*1600*/  LDG.E.EL R10, desc[UR6][R10.64] ;  /* 0x000000060a0a7981 */ /* 0x0002a4000c2e1900 */
[----:B------:R-:W-:Y:S02]  /*1610*/  IMAD R4, R22, 0x2000, R4 ;  /* 0x0000200016047824 */ /* 0x000fe400078e0204 */
[----:B------:R-:W2:Y:S01]  /*1620*/  LDG.E.EL R25, desc[UR6][R24.64] ;  /* 0x0000000618197981 */ /* 0x000ea2000c2e1900 */
[----:B0-----:R-:W-:-:S02]  /*1630*/  SHF.R.S32.HI R19, RZ, 0x5, R28 ;  /* 0x00000005ff137819 */ /* 0x001fc4000001141c */
[----:B-1----:R-:W-:Y:S01]  /*1640*/  LEA.HI R11, R20, R6, RZ, 0x5 ;  /* 0x00000006140b7211 */ /* 0x002fe200078f28ff */
[----:B------:R-:W-:-:S04]  /*1650*/  IMAD.WIDE R20, R29, 0x4, R12 ;  /* 0x000000041d147825 */ /* 0x000fc800078e020c */
[----:B------:R-:W-:Y:S02]  /*1660*/  IMAD R6, R22, 0x2000, R6 ;  /* 0x0000200016067824 */ /* 0x000fe400078e0206 */
[----:B------:R0:W3:Y:S01]  /*1670*/  LDG.E.EL R22, desc[UR6][R20.64] ;  /* 0x0000000614167981 */ /* 0x0000e2000c2e1900 */
[----:B------:R-:W-:-:S05]  /*1680*/  IMAD.WIDE R28, R17, 0x4, R12 ;  /* 0x00000004111c7825 */ /* 0x000fca00078e020c */
[----:B------:R1:W4:Y:S01]  /*1690*/  LDG.E.EL R17, desc[UR6][R28.64] ;  /* 0x000000061c117981 */ /* 0x000322000c2e1900 */
[----:B0-----:R-:W-:-:S04]  /*16a0*/  LEA.HI R20, R19, R19, RZ, 0x5 ;  /* 0x0000001313147211 */ /* 0x001fc800078f28ff */
[----:B------:R-:W-:Y:S01]  /*16b0*/  LOP3.LUT R24, R20, 0xfffe0, RZ, 0xc0, !PT ;  /* 0x000fffe014187812 */ /* 0x000fe200078ec0ff */
[----:B------:R-:W-:-:S04]  /*16c0*/  IMAD.WIDE R20, R9, 0x4, R12 ;  /* 0x0000000409147825 */ /* 0x000fc800078e020c */
[----:B-1----:R-:W-:Y:S01]  /*16d0*/  IMAD.WIDE R28, R27, 0x4, R12 ;  /* 0x000000041b1c7825 */ /* 0x002fe200078e020c */
[----:B------:R-:W-:Y:S01]  /*16e0*/  SHF.R.S32.HI R27, RZ, 0x1f, R4 ;  /* 0x0000001fff1b7819 */ /* 0x000fe20000011404 */
[----:B------:R0:W5:Y:S02]  /*16f0*/  LDG.E.EL R9, desc[UR6][R20.64] ;  /* 0x0000000614097981 */ /* 0x000164000c2e1900 */
[----:B------:R-:W-:Y:S01]  /*1700*/  IMAD.IADD R24, R19, 0x1, -R24 ;  /* 0x0000000113187824 */ /* 0x000fe200078e0a18 */
[----:B------:R-:W-:Y:S01]  /*1710*/  SHF.R.S32.HI R11, RZ, 0x5, R11 ;  /* 0x00000005ff0b7819 */ /* 0x000fe2000001140b */
[----:B------:R-:W5:Y:S02]  /*1720*/  LDG.E.EL R19, desc[UR6][R28.64] ;  /* 0x000000061c137981 */ /* 0x000f64000c2e1900 */
[----:B------:R-:W-:Y:S01]  /*1730*/  IMAD.SHL.U32 R24, R24, 0x1000, RZ ;  /* 0x0000100018187824 */ /* 0x000fe200078e00ff */
[CC--:B0-----:R-:W-:Y:S02]  /*1740*/  LEA.HI R20, R27.reuse, R4.reuse, RZ, 0x11 ;  /* 0x000000041b147211 */ /* 0x0c1fe400078f88ff */
[----:B------:R-:W-:-:S02]  /*1750*/  LEA.HI R27, R27, R4, RZ, 0xa ;  /* 0x000000041b1b7211 */ /* 0x000fc400078f50ff */
[----:B------:R-:W-:Y:S02]  /*1760*/  LOP3.LUT R4, R20, 0xfffe0000, RZ, 0xc0, !PT ;  /* 0xfffe000014047812 */ /* 0x000fe400078ec0ff */
[----:B------:R-:W-:Y:S02]  /*1770*/  LEA.HI R20, R11, R11, RZ, 0x5 ;  /* 0x0000000b0b147211 */ /* 0x000fe400078f28ff */
[----:B------:R-:W-:Y:S02]  /*1780*/  LOP3.LUT R24, R7, R24, RZ, 0xfc, !PT ;  /* 0x0000001807187212 */ /* 0x000fe400078efcff */
[----:B------:R-:W-:Y:S02]  /*1790*/  LOP3.LUT R20, R20, 0xfffe0, RZ, 0xc0, !PT ;  /* 0x000fffe014147812 */ /* 0x000fe400078ec0ff */
[----:B------:R-:W-:Y:S01]  /*17a0*/  SHF.R.S32.HI R27, RZ, 0xa, R27 ;  /* 0x0000000aff1b7819 */ /* 0x000fe2000001141b */
[----:B------:R-:W-:Y:S01]  /*17b0*/  IMAD.IADD R24, R4, 0x1, R24 ;  /* 0x0000000104187824 */ /* 0x000fe200078e0218 */
[----:B------:R-:W-:Y:S01]  /*17c0*/  SHF.R.S32.HI R21, RZ, 0x1f, R6 ;  /* 0x0000001fff157819 */ /* 0x000fe20000011406 */
[----:B------:R-:W-:Y:S01]  /*17d0*/  IMAD.IADD R20, R11, 0x1, -R20 ;  /* 0x000000010b147824 */ /* 0x000fe200078e0a14 */
[----:B------:R-:W-:-:S02]  /*17e0*/  LEA.HI R4, R27, R27, RZ, 0x7 ;  /* 0x0000001b1b047211 */ /* 0x000fc400078f38ff */
[CC--:B------:R-:W-:Y:S01]  /*17f0*/  LEA.HI R11, R21.reuse, R6.reuse, RZ, 0xa ;  /* 0x00000006150b7211 */ /* 0x0c0fe200078f50ff */
[----:B------:R-:W-:Y:S01]  /*1800*/  IMAD.SHL.U32 R20, R20, 0x1000, RZ ;  /* 0x0000100014147824 */ /* 0x000fe200078e00ff */
[----:B------:R-:W-:Y:S02]  /*1810*/  LOP3.LUT R4, R4, 0xffffff80, RZ, 0xc0, !PT ;  /* 0xffffff8004047812 */ /* 0x000fe400078ec0ff */
[----:B------:R-:W-:Y:S02]  /*1820*/  LEA.HI R21, R21, R6, RZ, 0x11 ;  /* 0x0000000615157211 */ /* 0x000fe400078f88ff */
[----:B------:R-:W-:Y:S02]  /*1830*/  SHF.R.S32.HI R6, RZ, 0xa, R11 ;  /* 0x0000000aff067819 */ /* 0x000fe4000001140b */
[----:B------:R-:W-:Y:S02]  /*1840*/  IADD3 R4, R24, R27, -R4 ;  /* 0x0000001b18047210 */ /* 0x000fe40007ffe804 */
[----:B------:R-:W-:-:S02]  /*1850*/  LOP3.LUT R20, R7, R20, RZ, 0xfc, !PT ;  /* 0x0000001407147212 */ /* 0x000fc400078efcff */
[----:B------:R-:W-:Y:S02]  /*1860*/  LOP3.LUT R21, R21, 0xfffe0000, RZ, 0xc0, !PT ;  /* 0xfffe000015157812 */ /* 0x000fe400078ec0ff */
[----:B------:R-:W-:Y:S01]  /*1870*/  LEA.HI R11, R6, R6, RZ, 0x7 ;  /* 0x00000006060b7211 */ /* 0x000fe200078f38ff */
[----:B------:R-:W-:Y:S02]  /*1880*/  VIADD R7, R4, 0x800 ;  /* 0x0000080004077836 */ /* 0x000fe40000000000 */
[----:B------:R-:W-:Y:S01]  /*1890*/  IMAD.IADD R4, R21, 0x1, R20 ;  /* 0x0000000115047824 */ /* 0x000fe200078e0214 */
[----:B------:R-:W-:Y:S01]  /*18a0*/  LOP3.LUT R11, R11, 0xffffff80, RZ, 0xc0, !PT ;  /* 0xffffff800b0b7812 */ /* 0x000fe200078ec0ff */
[----:B------:R-:W-:-:S03]  /*18b0*/  IMAD.WIDE R20, R7, 0x4, R14 ;  /* 0x0000000407147825 */ /* 0x000fc600078e020e */
[----:B------:R-:W-:Y:S01]  /*18c0*/  IADD3 R4, R4, R6, -R11 ;  /* 0x0000000604047210 */ /* 0x000fe20007ffe80b */
[----:B------:R-:W-:Y:S02]  /*18d0*/  IMAD.WIDE R6, R7, 0x4, R12 ;  /* 0x0000000407067825 */ /* 0x000fe400078e020c */
[----:B------:R-:W5:Y:S02]  /*18e0*/  LDG.E.EL R20, desc[UR6][R20.64] ;  /* 0x0000000614147981 */ /* 0x000f64000c2e1900 */
[----:B------:R-:W-:Y:S02]  /*18f0*/  VIADD R11, R4, 0xc00 ;  /* 0x00000c00040b7836 */ /* 0x000fe40000000000 */
[----:B------:R-:W5:Y:S02]  /*1900*/  LDG.E.EL R7, desc[UR6][R6.64] ;  /* 0x0000000606077981 */ /* 0x000f64000c2e1900 */
[----:B------:R-:W-:-:S04]  /*1910*/  IMAD.WIDE R14, R11, 0x4, R14 ;  /* 0x000000040b0e7825 */ /* 0x000fc800078e020e */
[----:B------:R-:W-:Y:S02]  /*1920*/  IMAD.WIDE R12, R11, 0x4, R12 ;  /* 0x000000040b0c7825 */ /* 0x000fe400078e020c */
[----:B------:R-:W5:Y:S04]  /*1930*/  LDG.E.EL R14, desc[UR6][R14.64] ;  /* 0x000000060e0e7981 */ /* 0x000f68000c2e1900 */
[----:B------:R-:W5:Y:S01]  /*1940*/  LDG.E.EL R13, desc[UR6][R12.64] ;  /* 0x000000060c0d7981 */ /* 0x000f62000c2e1900 */
[----:B------:R-:W-:Y:S02]  /*1950*/  FADD R11, |R16|, R2 ;  /* 0x00000002100b7221 */ /* 0x000fe40000000200 */
[----:B------:R-:W0:Y:S01]  /*1960*/  S2R R2, SR_TID.X ;  /* 0x0000000000027919 */ /* 0x000e220000002100 */
[----:B------:R-:W1:Y:S01]  /*1970*/  S2UR UR5, SR_CgaCtaId ;  /* 0x00000000000579c3 */ /* 0x000e620000008800 */
[----:B------:R-:W-:Y:S01]  /*1980*/  UMOV UR4, 0x400 ;  /* 0x0000040000047882 */ /* 0x000fe20000000000 */
[----:B------:R-:W-:Y:S01]  /*1990*/  IMAD.SHL.U32 R4, R3, 0x4, RZ ;  /* 0x0000000403047824 */ /* 0x000fe200078e00ff */
[----:B-1----:R-:W-:Y:S01]  /*19a0*/  UPRMT UR4, UR5, 0x654, UR4 ;  /* 0x0000065405047896 */ /* 0x002fe20008000004 */
[----:B0-----:R-:W-:Y:S01]  /*19b0*/  ISETP.GE.AND P0, PT, R2, 0x100, PT ;  /* 0x000001000200780c */ /* 0x001fe20003f06270 */
[----:B--2---:R-:W-:Y:S01]  /*19c0*/  FADD R8, R8, -R25 ;  /* 0x8000001908087221 */ /* 0x004fe20000000000 */
[----:B---3--:R-:W-:-:S04]  /*19d0*/  FADD R22, R26, -R22 ;  /* 0x800000161a167221 */ /* 0x008fc80000000000 */
[----:B------:R-:W-:Y:S01]  /*19e0*/  FADD R22, |R22|, R11 ;  /* 0x0000000b16167221 */ /* 0x000fe20000000200 */
[----:B----4-:R-:W-:-:S04]  /*19f0*/  FADD R17, R23, -R17 ;  /* 0x8000001117117221 */ /* 0x010fc80000000000 */
[----:B------:R-:W-:Y:S01]  /*1a00*/  FADD R22, |R17|, R22 ;  /* 0x0000001611167221 */ /* 0x000fe20000000200 */
[----:B-----5:R-:W-:-:S04]  /*1a10*/  FADD R9, R18, -R9 ;  /* 0x8000000912097221 */ /* 0x020fc80000000000 */
[----:B------:R-:W-:Y:S01]  /*1a20*/  FADD R9, |R9|, R22 ;  /* 0x0000001609097221 */ /* 0x000fe20000000200 */
[----:B------:R-:W-:-:S03]  /*1a30*/  FADD R10, R10, -R19 ;  /* 0x800000130a0a7221 */ /* 0x000fc60000000000 */
[----:B------:R-:W-:-:S04]  /*1a40*/  FADD R9, |R8|, R9 ;  /* 0x0000000908097221 */ /* 0x000fc80000000200 */
[----:B------:R-:W-:Y:S01]  /*1a50*/  FADD R10, |R10|, R9 ;  /* 0x000000090a0a7221 */ /* 0x000fe20000000200 */
[----:B------:R-:W-:-:S04]  /*1a60*/  FADD R7, R20, -R7 ;  /* 0x8000000714077221 */ /* 0x000fc80000000000 */
[----:B------:R-:W-:Y:S01]  /*1a70*/  FADD R10, |R7|, R10 ;  /* 0x0000000a070a7221 */ /* 0x000fe20000000200 */
[----:B------:R-:W-:-:S05]  /*1a80*/  LOP3.LUT R7, R2, 0x1f, RZ, 0xc0, !PT ;  /* 0x0000001f02077812 */ /* 0x000fca00078ec0ff */
[----:B------:R-:W-:Y:S02]  /*1a90*/  IMAD.SHL.U32 R7, R7, 0x20, RZ ;  /* 0x0000002007077824 */ /* 0x000fe400078e00ff */
[----:B------:R-:W-:-:S03]  /*1aa0*/  FADD R13, R14, -R13 ;  /* 0x8000000d0e0d7221 */ /* 0x000fc60000000000 */
[----:B------:R-:W-:Y:S01]  /*1ab0*/  LOP3.LUT R9, R7, R4, RZ, 0xfc, !PT ;  /* 0x0000000407097212 */ /* 0x000fe200078efcff */
[----:B------:R-:W-:-:S05]  /*1ac0*/  FADD R10, |R13|, R10 ;  /* 0x0000000a0d0a7221 */ /* 0x000fca0000000200 */
[----:B------:R-:W-:Y:S01]  /*1ad0*/  STS [R9+UR4], R10 ;  /* 0x0000000a09007988 */ /* 0x000fe20008000804 */
[----:B------:R-:W-:Y:S01]  /*1ae0*/  LEA R4, R2, UR4, 0x2 ;  /* 0x0000000402047c11 */ /* 0x000fe2000f8e10ff */
[----:B------:R-:W-:Y:S06]  /*1af0*/  BAR.SYNC.DEFER_BLOCKING 0x0 ;  /* 0x0000000000007b1d */ /* 0x000fec0000010000 */
[----:B------:R-:W0:Y:S04]  /*1b00*/  @!P0 LDS R5, [R4] ;  /* 0x0000000004058984 */ /* 0x000e280000000800 */
[----:B0-----:R-:W0:Y:S02]  /*1b10*/  SHFL.BFLY PT, R6, R5, 0x4, 0x1f ;  /* 0x0c801f0005067f89 */ /* 0x001e2400000e0000 */
[----:B0-----:R-:W-:-:S05]  /*1b20*/  FADD R6, R5, R6 ;  /* 0x0000000605067221 */ /* 0x001fca0000000000 */
[----:B------:R-:W0:Y:S01]  /*1b30*/  SHFL.BFLY PT, R11, R6, 0x2, 0x1f ;  /* 0x0c401f00060b7f89 */ /* 0x000e2200000e0000 */
[----:B------:R-:W-:Y:S01]  /*1b40*/  LOP3.LUT P0, RZ, R2, 0x7, RZ, 0xc0, !PT ;  /* 0x0000000702ff7812 */ /* 0x000fe2000780c0ff */
[----:B0-----:R-:W-:-:S05]  /*1b50*/  FADD R11, R6, R11 ;  /* 0x0000000b060b7221 */ /* 0x001fca0000000000 */
[----:B------:R-:W0:Y:S01]  /*1b60*/  SHFL.BFLY PT, R8, R11, 0x1, 0x1f ;  /* 0x0c201f000b087f89 */ /* 0x000e2200000e0000 */
[----:B------:R-:W-:Y:S02]  /*1b70*/  ISETP.LT.AND P0, PT, R2, 0x100, !P0 ;  /* 0x000001000200780c */ /* 0x000fe40004701270 */
[----:B------:R-:W-:Y:S01]  /*1b80*/  ISETP.NE.AND P1, PT, R3, RZ, PT ;  /* 0x000000ff0300720c */ /* 0x000fe20003f25270 */
[----:B0-----:R-:W-:-:S10]  /*1b90*/  FADD R3, R11, R8 ;  /* 0x000000080b037221 */ /* 0x001fd40000000000 */
[----:B------:R0:W-:Y:S01]  /*1ba0*/  @P0 STS [R4], R3 ;  /* 0x0000000304000388 */ /* 0x0001e20000000800 */
[----:B------:R-:W-:Y:S06]  /*1bb0*/  BAR.SYNC.DEFER_BLOCKING 0x0 ;  /* 0x0000000000007b1d */ /* 0x000fec0000010000 */
[----:B0-----:R-:W-:Y:S05]  /*1bc0*/  @P1 EXIT ;  /* 0x000000000000194d */ /* 0x001fea0003800000 */
[----:B------:R-:W0:Y:S01]  /*1bd0*/  LDS R7, [R7+UR4] ;  /* 0x0000000407077984 */ /* 0x000e220008000800 */
[----:B------:R-:W1:Y:S02]  /*1be0*/  LDC.64 R2, c[0x0][0x220] ;  /* 0x00008800ff027b82 */ /* 0x000e640000000a00 */
[----:B-1----:R-:W-:-:S05]  /*1bf0*/  IMAD.WIDE R2, R0, 0x4, R2 ;  /* 0x0000000400027825 */ /* 0x002fca00078e0202 */
[----:B0-----:R-:W-:Y:S01]  /*1c00*/  STG.E desc[UR6][R2.64], R7 ;  /* 0x0000000702007986 */ /* 0x001fe2000c101906 */
[----:B------:R-:W-:Y:S05]  /*1c10*/  EXIT ;  /* 0x000000000000794d */ /* 0x000fea0003800000 */
.L_x_0:
[----:B------:R-:W-:-:S00]  /*1c20*/  BRA `(.L_x_0) ;  /* 0xfffffffc00fc7947 */ /* 0x000fc0000383ffff */
[----:B------:R-:W-:-:S00]  /*1c30*/  NOP ;  /* 0x0000000000007918 */ /* 0x000fc00000000000 */
        /* <DEDUP_REMOVED lines=12> */
.L_x_1:


//--------------------- .nv.shared.triton_per_fused_abs_mean_sub_15 --------------------------
	.section	.nv.shared.triton_per_fused_abs_mean_sub_15,"aw",@nobits
	.sectionflags	@""
	.align	16
	.zero		1024


//--------------------- .nv.constant0.triton_per_fused_abs_mean_sub_15 --------------------------
	.section	.nv.constant0.triton_per_fused_abs_mean_sub_15,"a",@progbits
	.sectionflags	@""
	.align	4
.nv.constant0.triton_per_fused_abs_mean_sub_15:
	.zero		560
